	.target	sm_80

	.elftype	@"ET_EXEC"


//--------------------- .note.nv.tkinfo           --------------------------
	.section	.note.nv.tkinfo,"",@"SHT_NOTE"
	.sectionflags	@"SHF_NOTE_NV_TKINFO"
	.tkinfo
        /*0018*/ 	.word	0x00000002
        /*0030*/ 	.string	""
        /*0030*/ 	.string	"ptxas"
        /*0030*/ 	.string	"Cuda compilation tools, release 13.0, V13.0.88"
        /*0030*/ 	.string	"Build cuda_13.0.r13.0/compiler.36424714_0"
        /*0030*/ 	.string	"-v  -suppress-debug-info  -lineinfo  -arch sm_80 "



//--------------------- .note.nv.cuinfo           --------------------------
	.section	.note.nv.cuinfo,"",@"SHT_NOTE"
	.sectionflags	@"SHF_NOTE_NV_CUINFO"
        /*0018*/ 	.short	0x0002
        /*001a*/ 	.short	0x0050
        /*001c*/ 	.short	0x0082
	.zero		2


//--------------------- .nv.info                  --------------------------
	.section	.nv.info,"",@"SHT_CUDA_INFO"
	.align	4


	//----- nvinfo : EIATTR_REGCOUNT
	.align		4
        /*0000*/ 	.byte	0x04, 0x2f
        /*0002*/ 	.short	(.L_1 - .L_0)
	.align		4
.L_0:
        /*0004*/ 	.word	index@(matmul_kernel)
        /*0008*/ 	.word	0x000000ff


	//----- nvinfo : EIATTR_FRAME_SIZE
	.align		4
.L_1:
        /*000c*/ 	.byte	0x04, 0x11
        /*000e*/ 	.short	(.L_3 - .L_2)
	.align		4
.L_2:
        /*0010*/ 	.word	index@(matmul_kernel)
        /*0014*/ 	.word	0x00000150


	//----- nvinfo : EIATTR_MIN_STACK_SIZE
	.align		4
.L_3:
        /*0018*/ 	.byte	0x04, 0x12
        /*001a*/ 	.short	(.L_5 - .L_4)
	.align		4
.L_4:
        /*001c*/ 	.word	index@(matmul_kernel)
        /*0020*/ 	.word	0x00000150
.L_5:


//--------------------- .nv.info.matmul_kernel    --------------------------
	.section	.nv.info.matmul_kernel,"",@"SHT_CUDA_INFO"
	.sectionflags	@""
	.align	4


	//----- nvinfo : EIATTR_CUDA_API_VERSION
	.align		4
        /*0000*/ 	.byte	0x04, 0x37
        /*0002*/ 	.short	(.L_7 - .L_6)
.L_6:
        /*0004*/ 	.word	0x00000082


	//----- nvinfo : EIATTR_SW2861232_WAR
	.align		4
.L_7:
        /*0008*/ 	.byte	0x01, 0x35
	.zero		2


	//----- nvinfo : EIATTR_PARAM_CBANK
	.align		4
        /*000c*/ 	.byte	0x04, 0x0a
        /*000e*/ 	.short	(.L_9 - .L_8)
	.align		4
.L_8:
        /*0010*/ 	.word	index@(.nv.constant0.matmul_kernel)
        /*0014*/ 	.short	0x0160
        /*0016*/ 	.short	0x0050


	//----- nvinfo : EIATTR_CBANK_PARAM_SIZE
	.align		4
.L_9:
        /*0018*/ 	.byte	0x03, 0x19
        /*001a*/ 	.short	0x0050


	//----- nvinfo : EIATTR_KPARAM_INFO
	.align		4
        /*001c*/ 	.byte	0x04, 0x17
        /*001e*/ 	.short	(.L_11 - .L_10)
.L_10:
        /*0020*/ 	.word	0x00000000
        /*0024*/ 	.short	0x000d
        /*0026*/ 	.short	0x0048
        /*0028*/ 	.byte	0x00, 0xf4, 0x21, 0x00


	//----- nvinfo : EIATTR_KPARAM_INFO
	.align		4
.L_11:
        /*002c*/ 	.byte	0x04, 0x17
        /*002e*/ 	.short	(.L_13 - .L_12)
.L_12:
        /*0030*/ 	.word	0x00000000
        /*0034*/ 	.short	0x000c
        /*0036*/ 	.short	0x0040
        /*0038*/ 	.byte	0x00, 0xf4, 0x21, 0x00


	//----- nvinfo : EIATTR_KPARAM_INFO
	.align		4
.L_13:
        /*003c*/ 	.byte	0x04, 0x17
        /*003e*/ 	.short	(.L_15 - .L_14)
.L_14:
        /*0040*/ 	.word	0x00000000
        /*0044*/ 	.short	0x000b
        /*0046*/ 	.short	0x0038
        /*0048*/ 	.byte	0x00, 0xf0, 0x11, 0x00


	//----- nvinfo : EIATTR_KPARAM_INFO
	.align		4
.L_15:
        /*004c*/ 	.byte	0x04, 0x17
        /*004e*/ 	.short	(.L_17 - .L_16)
.L_16:
        /*0050*/ 	.word	0x00000000
        /*0054*/ 	.short	0x000a
        /*0056*/ 	.short	0x0034
        /*0058*/ 	.byte	0x00, 0xf0, 0x11, 0x00


	//----- nvinfo : EIATTR_KPARAM_INFO
	.align		4
.L_17:
        /*005c*/ 	.byte	0x04, 0x17
        /*005e*/ 	.short	(.L_19 - .L_18)
.L_18:
        /*0060*/ 	.word	0x00000000
        /*0064*/ 	.short	0x0009
        /*0066*/ 	.short	0x0030
        /*0068*/ 	.byte	0x00, 0xf0, 0x11, 0x00


	//----- nvinfo : EIATTR_KPARAM_INFO
	.align		4
.L_19:
        /*006c*/ 	.byte	0x04, 0x17
        /*006e*/ 	.short	(.L_21 - .L_20)
.L_20:
        /*0070*/ 	.word	0x00000000
        /*0074*/ 	.short	0x0008
        /*0076*/ 	.short	0x002c
        /*0078*/ 	.byte	0x00, 0xf0, 0x11, 0x00


	//----- nvinfo : EIATTR_KPARAM_INFO
	.align		4
.L_21:
        /*007c*/ 	.byte	0x04, 0x17
        /*007e*/ 	.short	(.L_23 - .L_22)
.L_22:
        /*0080*/ 	.word	0x00000000
        /*0084*/ 	.short	0x0007
        /*0086*/ 	.short	0x0028
        /*0088*/ 	.byte	0x00, 0xf0, 0x11, 0x00


	//----- nvinfo : EIATTR_KPARAM_INFO
	.align		4
.L_23:
        /*008c*/ 	.byte	0x04, 0x17
        /*008e*/ 	.short	(.L_25 - .L_24)
.L_24:
        /*0090*/ 	.word	0x00000000
        /*0094*/ 	.short	0x0006
        /*0096*/ 	.short	0x0024
        /*0098*/ 	.byte	0x00, 0xf0, 0x11, 0x00


	//----- nvinfo : EIATTR_KPARAM_INFO
	.align		4
.L_25:
        /*009c*/ 	.byte	0x04, 0x17
        /*009e*/ 	.short	(.L_27 - .L_26)
.L_26:
        /*00a0*/ 	.word	0x00000000
        /*00a4*/ 	.short	0x0005
        /*00a6*/ 	.short	0x0020
        /*00a8*/ 	.byte	0x00, 0xf0, 0x11, 0x00


	//----- nvinfo : EIATTR_KPARAM_INFO
	.align		4
.L_27:
        /*00ac*/ 	.byte	0x04, 0x17
        /*00ae*/ 	.short	(.L_29 - .L_28)
.L_28:
        /*00b0*/ 	.word	0x00000000
        /*00b4*/ 	.short	0x0004
        /*00b6*/ 	.short	0x001c
        /*00b8*/ 	.byte	0x00, 0xf0, 0x11, 0x00


	//----- nvinfo : EIATTR_KPARAM_INFO
	.align		4
.L_29:
        /*00bc*/ 	.byte	0x04, 0x17
        /*00be*/ 	.short	(.L_31 - .L_30)
.L_30:
        /*00c0*/ 	.word	0x00000000
        /*00c4*/ 	.short	0x0003
        /*00c6*/ 	.short	0x0018
        /*00c8*/ 	.byte	0x00, 0xf0, 0x11, 0x00


	//----- nvinfo : EIATTR_KPARAM_INFO
	.align		4
.L_31:
        /*00cc*/ 	.byte	0x04, 0x17
        /*00ce*/ 	.short	(.L_33 - .L_32)
.L_32:
        /*00d0*/ 	.word	0x00000000
        /*00d4*/ 	.short	0x0002
        /*00d6*/ 	.short	0x0010
        /*00d8*/ 	.byte	0x00, 0xf4, 0x21, 0x00


	//----- nvinfo : EIATTR_KPARAM_INFO
	.align		4
.L_33:
        /*00dc*/ 	.byte	0x04, 0x17
        /*00de*/ 	.short	(.L_35 - .L_34)
.L_34:
        /*00e0*/ 	.word	0x00000000
        /*00e4*/ 	.short	0x0001
        /*00e6*/ 	.short	0x0008
        /*00e8*/ 	.byte	0x00, 0xf4, 0x21, 0x00


	//----- nvinfo : EIATTR_KPARAM_INFO
	.align		4
.L_35:
        /*00ec*/ 	.byte	0x04, 0x17
        /*00ee*/ 	.short	(.L_37 - .L_36)
.L_36:
        /*00f0*/ 	.word	0x00000000
        /*00f4*/ 	.short	0x0000
        /*00f6*/ 	.short	0x0000
        /*00f8*/ 	.byte	0x00, 0xf4, 0x21, 0x00


	//----- nvinfo : EIATTR_MAXREG_COUNT
	.align		4
.L_37:
        /*00fc*/ 	.byte	0x03, 0x1b
        /*00fe*/ 	.short	0x00ff


	//----- nvinfo : EIATTR_NUM_BARRIERS
	.align		4
        /*0100*/ 	.byte	0x02, 0x4c
        /*0102*/ 	.byte	0x01
	.zero		1


	//----- nvinfo : EIATTR_ANNOTATIONS
	.align		4
        /*0104*/ 	.byte	0x04, 0x55
        /*0106*/ 	.short	(.L_39 - .L_38)


	//   ....[0]....
.L_38:
        /*0108*/ 	.word	0x00000001
        /*010c*/ 	.byte	0x00, 0x0c, 0x00, 0x00, 0x01, 0x00, 0x00, 0x00, 0xa0, 0x61, 0x00, 0x00, 0x01, 0x00, 0x00, 0x00
        /* <DEDUP_REMOVED lines=82> */
        /*063c*/ 	.byte	0xa0, 0xab, 0x00, 0x00


	//----- nvinfo : EIATTR_MERCURY_ISA_VERSION
	.align		4
.L_39:
        /*0640*/ 	.byte	0x03, 0x5f
        /*0642*/ 	.short	0x0000


	//----- nvinfo : EIATTR_EXIT_INSTR_OFFSETS
	.align		4
        /*0644*/ 	.byte	0x04, 0x1c
        /*0646*/ 	.short	(.L_41 - .L_40)


	//   ....[0]....
.L_40:
        /*0648*/ 	.word	0x0000e750


	//   ....[1]....
        /*064c*/ 	.word	0x0000e770


	//----- nvinfo : EIATTR_REQNTID
	.align		4
.L_41:
        /*0650*/ 	.byte	0x04, 0x10
        /*0652*/ 	.short	(.L_43 - .L_42)
.L_42:
        /*0654*/ 	.word	0x00000080
        /*0658*/ 	.word	0x00000001
        /*065c*/ 	.word	0x00000001
.L_43:


//--------------------- .nv.callgraph             --------------------------
	.section	.nv.callgraph,"",@"SHT_CUDA_CALLGRAPH"
	.align	4
	.sectionentsize	8
	.align		4
        /*0000*/ 	.word	0x00000000
	.align		4
        /*0004*/ 	.word	0xffffffff
	.align		4
        /*0008*/ 	.word	0x00000000
	.align		4
        /*000c*/ 	.word	0xfffffffe
	.align		4
        /*0010*/ 	.word	0x00000000
	.align		4
        /*0014*/ 	.word	0xfffffffd
	.align		4
        /*0018*/ 	.word	0x00000000
	.align		4
        /*001c*/ 	.word	0xfffffffc


//--------------------- .nv.rel.action            --------------------------
	.section	.nv.rel.action,"",@"SHT_CUDA_RELOCINFO"
	.align	8
	.sectionentsize	8
        /*0000*/ 	.byte	0x73, 0x00, 0x00, 0x00, 0x00, 0x00, 0x00, 0x00, 0x00, 0x00, 0x00, 0x11, 0x25, 0x00, 0x05, 0x36


//--------------------- .nv.constant0.matmul_kernel --------------------------
	.section	.nv.constant0.matmul_kernel,"a",@progbits
	.sectionflags	@""
	.align	4
.nv.constant0.matmul_kernel:
	.zero		432


//--------------------- .text.matmul_kernel       --------------------------
	.section	.text.matmul_kernel,"ax",@progbits
	.sectioninfo	@"SHI_REGISTERS=255"
	.align	128
        .global         matmul_kernel
        .type           matmul_kernel,@function
        .size           matmul_kernel,(.L_x_4 - matmul_kernel)
        .other          matmul_kernel,@"STO_CUDA_ENTRY STV_DEFAULT"
matmul_kernel:
.text.matmul_kernel:
[----:B------:R-:W-:Y:S02]  /*0000*/  IMAD.MOV.U32 R1, RZ, RZ, c[0x0][0x28] ;  /* 0x00000a00ff017624 */ /* 0x000fe400078e00ff */
[----:B------:R-:W-:Y:S01]  /*0010*/  IMAD.MOV.U32 R6, RZ, RZ, 0x7f ;  /* 0x0000007fff067424 */ /* 0x000fe200078e00ff */
[----:B------:R-:W1:Y:S01]  /*0020*/  S2R R5, SR_CTAID.X ;  /* 0x0000000000057919 */ /* 0x000e620000002500 */
[----:B------:R-:W-:Y:S01]  /*0030*/  ULDC UR38, c[0x0][0x188] ;  /* 0x0000620000267ab9 */ /* 0x000fe20000000800 */
[----:B------:R-:W-:Y:S01]  /*0040*/  IADD3 R1, R1, -0x150, RZ ;  /* 0xfffffeb001017810 */ /* 0x000fe20007ffe0ff */
[----:B------:R-:W-:Y:S01]  /*0050*/  USHF.L.U32 UR7, UR38, 0x2, URZ ;  /* 0x0000000226077899 */ /* 0x000fe2000800063f */
[----:B------:R-:W-:Y:S01]  /*0060*/  IADD3 R0, R6, c[0x0][0x17c], RZ ;  /* 0x00005f0006007a10 */ /* 0x000fe20007ffe0ff */
[----:B------:R-:W2:Y:S01]  /*0070*/  S2R R187, SR_TID.X ;  /* 0x0000000000bb7919 */ /* 0x000ea20000002100 */
[----:B------:R-:W-:Y:S01]  /*0080*/  UIMAD UR6, UR38, 0x3, URZ ;  /* 0x00000003260678a4 */ /* 0x000fe2000f8e023f */
[----:B------:R-:W-:Y:S01]  /*0090*/  IMAD.U32 R23, RZ, RZ, UR38 ;  /* 0x00000026ff177e24 */ /* 0x000fe2000f8e00ff */
[----:B------:R-:W-:Y:S01]  /*00a0*/  SHF.R.S32.HI R3, RZ, 0x1f, R0 ;  /* 0x0000001fff037819 */ /* 0x000fe20000011400 */
[----:B------:R-:W-:Y:S01]  /*00b0*/  UIMAD UR17, UR38, 0xc, URZ ;  /* 0x0000000c261178a4 */ /* 0x000fe2000f8e023f */
[----:B------:R-:W-:Y:S01]  /*00c0*/  IMAD.U32 R139, RZ, RZ, UR38 ;  /* 0x00000026ff8b7e24 */ /* 0x000fe2000f8e00ff */
[----:B------:R-:W-:Y:S01]  /*00d0*/  USHF.L.U32 UR5, UR38, 0x1, URZ ;  /* 0x0000000126057899 */ /* 0x000fe2000800063f */
[----:B------:R-:W-:Y:S01]  /*00e0*/  LEA.HI R3, R3, R0, RZ, 0x7 ;  /* 0x0000000003037211 */ /* 0x000fe200078f38ff */
[----:B------:R-:W-:Y:S01]  /*00f0*/  UIMAD UR10, UR38, 0x5, URZ ;  /* 0x00000005260a78a4 */ /* 0x000fe2000f8e023f */
[----:B------:R-:W-:Y:S01]  /*0100*/  IMAD.U32 R25, RZ, RZ, UR6 ;  /* 0x00000006ff197e24 */ /* 0x000fe2000f8e00ff */
[----:B------:R-:W-:Y:S01]  /*0110*/  UIMAD UR25, UR38, 0x14, URZ ;  /* 0x00000014261978a4 */ /* 0x000fe2000f8e023f */
[----:B------:R-:W-:Y:S01]  /*0120*/  SHF.R.S32.HI R3, RZ, 0x7, R3 ;  /* 0x00000007ff037819 */ /* 0x000fe20000011403 */
[----:B------:R-:W-:Y:S01]  /*0130*/  UIMAD UR12, UR38, 0x7, URZ ;  /* 0x00000007260c78a4 */ /* 0x000fe2000f8e023f */
[----:B------:R-:W-:Y:S01]  /*0140*/  IMAD.U32 R41, RZ, RZ, UR7 ;  /* 0x00000007ff297e24 */ /* 0x000fe2000f8e00ff */
[----:B------:R-:W-:Y:S01]  /*0150*/  UIMAD UR33, UR38, 0x1c, URZ ;  /* 0x0000001c262178a4 */ /* 0x000fe2000f8e023f */
[----:B------:R-:W-:Y:S01]  /*0160*/  IMAD.U32 R51, RZ, RZ, UR10 ;  /* 0x0000000aff337e24 */ /* 0x000fe2000f8e00ff */
[----:B------:R-:W-:Y:S01]  /*0170*/  UIMAD UR14, UR38, 0x9, URZ ;  /* 0x00000009260e78a4 */ /* 0x000fe2000f8e023f */
[----:B------:R-:W-:Y:S01]  /*0180*/  IMAD.SHL.U32 R4, R3, 0x8, RZ ;  /* 0x0000000803047824 */ /* 0x000fe200078e00ff */
[----:B------:R-:W-:Y:S01]  /*0190*/  UIMAD UR11, UR38, 0x6, URZ ;  /* 0x00000006260b78a4 */ /* 0x000fe2000f8e023f */
[----:B-1----:R-:W-:Y:S01]  /*01a0*/  IABS R10, R5 ;  /* 0x00000005000a7213 */ /* 0x002fe20000000000 */
[----:B------:R-:W-:Y:S01]  /*01b0*/  IMAD.U32 R57, RZ, RZ, UR12 ;  /* 0x0000000cff397e24 */ /* 0x000fe2000f8e00ff */
[----:B------:R-:W-:Y:S01]  /*01c0*/  UIMAD UR29, UR38, 0x18, URZ ;  /* 0x00000018261d78a4 */ /* 0x000fe2000f8e023f */
[-C--:B------:R-:W-:Y:S01]  /*01d0*/  IABS R7, R4.reuse ;  /* 0x0000000400077213 */ /* 0x080fe20000000000 */
[----:B------:R-:W-:Y:S01]  /*01e0*/  IMAD.U32 R43, RZ, RZ, UR38 ;  /* 0x00000026ff2b7e24 */ /* 0x000fe2000f8e00ff */
[----:B------:R-:W-:Y:S01]  /*01f0*/  IABS R11, R4 ;  /* 0x00000004000b7213 */ /* 0x000fe20000000000 */
[----:B------:R-:W-:Y:S01]  /*0200*/  UIMAD UR16, UR38, 0xb, URZ ;  /* 0x0000000b261078a4 */ /* 0x000fe2000f8e023f */
[----:B------:R-:W1:Y:S01]  /*0210*/  I2F.RP R0, R7 ;  /* 0x0000000700007306 */ /* 0x000e620000209400 */
[----:B--2---:R-:W-:Y:S01]  /*0220*/  LOP3.LUT R54, R187, 0x7f, RZ, 0xc0, !PT ;  /* 0x0000007fbb367812 */ /* 0x004fe200078ec0ff */
[----:B------:R-:W-:Y:S01]  /*0230*/  USHF.L.U32 UR13, UR38, 0x3, URZ ;  /* 0x00000003260d7899 */ /* 0x000fe2000800063f */
[----:B------:R-:W-:Y:S01]  /*0240*/  IMAD.U32 R65, RZ, RZ, UR14 ;  /* 0x0000000eff417e24 */ /* 0x000fe2000f8e00ff */
[----:B------:R-:W-:Y:S01]  /*0250*/  UIMAD UR18, UR38, 0xd, URZ ;  /* 0x0000000d261278a4 */ /* 0x000fe2000f8e023f */
[----:B------:R-:W-:Y:S01]  /*0260*/  IMAD R43, R43, 0x2c, RZ ;  /* 0x0000002c2b2b7824 */ /* 0x000fe200078e02ff */
[----:B------:R-:W-:Y:S01]  /*0270*/  UIMAD UR15, UR38, 0xa, URZ ;  /* 0x0000000a260f78a4 */ /* 0x000fe2000f8e023f */
[----:B------:R-:W-:Y:S01]  /*0280*/  IMAD.U32 R55, RZ, RZ, UR11 ;  /* 0x0000000bff377e24 */ /* 0x000fe2000f8e00ff */
        /* <DEDUP_REMOVED lines=8> */
[----:B-1----:R-:W1:Y:S01]  /*0310*/  MUFU.RCP R0, R0 ;  /* 0x0000000000007308 */ /* 0x002e620000001000 */
[----:B------:R-:W-:Y:S01]  /*0320*/  IMAD R13, R13, 0x34, RZ ;  /* 0x000000340d0d7824 */ /* 0x000fe200078e02ff */
[----:B------:R-:W-:Y:S01]  /*0330*/  USHF.L.U32 UR21, UR38, 0x4, URZ ;  /* 0x0000000426157899 */ /* 0x000fe2000800063f */
[----:B------:R-:W-:Y:S01]  /*0340*/  IMAD.U32 R59, RZ, RZ, UR13 ;  /* 0x0000000dff3b7e24 */ /* 0x000fe2000f8e00ff */
[----:B------:R-:W-:Y:S01]  /*0350*/  UIMAD UR26, UR38, 0x15, URZ ;  /* 0x00000015261a78a4 */ /* 0x000fe2000f8e023f */
        /* <DEDUP_REMOVED lines=8> */
[----:B------:R-:W-:Y:S01]  /*03e0*/  IMAD R45, R45, 0x3c, RZ ;  /* 0x0000003c2d2d7824 */ /* 0x000fe200078e02ff */
[----:B------:R-:W-:Y:S01]  /*03f0*/  UIMAD UR32, UR38, 0x1b, URZ ;  /* 0x0000001b262078a4 */ /* 0x000fe2000f8e023f */
[----:B------:R-:W-:Y:S01]  /*0400*/  IMAD.U32 R67, RZ, RZ, UR15 ;  /* 0x0000000fff437e24 */ /* 0x000fe2000f8e00ff */
[----:B-1----:R-:W-:Y:S01]  /*0410*/  IADD3 R2, R0, 0xffffffe, RZ ;  /* 0x0ffffffe00027810 */ /* 0x002fe20007ffe0ff */
[----:B------:R-:W-:Y:S01]  /*0420*/  IMAD.MOV R0, RZ, RZ, -R11 ;  /* 0x000000ffff007224 */ /* 0x000fe200078e0a0b */
[----:B------:R-:W-:Y:S01]  /*0430*/  UIMAD UR34, UR38, 0x1d, URZ ;  /* 0x0000001d262278a4 */ /* 0x000fe2000f8e023f */
[----:B------:R-:W-:Y:S01]  /*0440*/  IMAD.U32 R15, RZ, RZ, UR38 ;  /* 0x00000026ff0f7e24 */ /* 0x000fe2000f8e00ff */
[----:B------:R1:W2:Y:S01]  /*0450*/  F2I.FTZ.U32.TRUNC.NTZ R3, R2 ;  /* 0x0000000200037305 */ /* 0x0002a2000021f000 */
[----:B------:R-:W-:Y:S01]  /*0460*/  IMAD R135, R135, 0x30, RZ ;  /* 0x0000003087877824 */ /* 0x000fe200078e02ff */
[----:B------:R-:W-:Y:S01]  /*0470*/  UIMAD UR31, UR38, 0x1a, URZ ;  /* 0x0000001a261f78a4 */ /* 0x000fe2000f8e023f */
[----:B------:R-:W-:Y:S01]  /*0480*/  IMAD.U32 R29, RZ, RZ, UR38 ;  /* 0x00000026ff1d7e24 */ /* 0x000fe2000f8e00ff */
[----:B------:R-:W-:Y:S01]  /*0490*/  UIMAD UR36, UR38, 0x1f, URZ ;  /* 0x0000001f262478a4 */ /* 0x000fe2000f8e023f */
[----:B------:R-:W-:Y:S01]  /*04a0*/  IMAD.U32 R77, RZ, RZ, UR20 ;  /* 0x00000014ff4d7e24 */ /* 0x000fe2000f8e00ff */
[----:B------:R-:W-:Y:S01]  /*04b0*/  UIMAD UR35, UR38, 0x1e, URZ ;  /* 0x0000001e262378a4 */ /* 0x000fe2000f8e023f */
[----:B------:R-:W-:Y:S01]  /*04c0*/  IMAD R15, R15, 0x44, RZ ;  /* 0x000000440f0f7824 */ /* 0x000fe200078e02ff */
[----:B------:R-:W-:Y:S01]  /*04d0*/  ULDC.64 UR8, c[0x0][0x118] ;  /* 0x0000460000087ab9 */ /* 0x000fe20000000a00 */
[----:B-1----:R-:W-:Y:S01]  /*04e0*/  IMAD.MOV.U32 R2, RZ, RZ, RZ ;  /* 0x000000ffff027224 */ /* 0x002fe200078e00ff */
[----:B------:R-:W-:Y:S01]  /*04f0*/  LOP3.LUT R119, R187, 0x1f, RZ, 0xc0, !PT ;  /* 0x0000001fbb777812 */ /* 0x000fe200078ec0ff */
[----:B------:R-:W-:Y:S01]  /*0500*/  IMAD.U32 R71, RZ, RZ, UR17 ;  /* 0x00000011ff477e24 */ /* 0x000fe2000f8e00ff */
[----:B------:R-:W-:Y:S01]  /*0510*/  USHF.L.U32 UR37, UR38, 0x5, URZ ;  /* 0x0000000526257899 */ /* 0x000fe2000800063f */
[----:B------:R-:W-:-:S02]  /*0520*/  IMAD.U32 R47, RZ, RZ, UR38 ;  /* 0x00000026ff2f7e24 */ /* 0x000fc4000f8e00ff */
[----:B------:R-:W-:Y:S02]  /*0530*/  IMAD R29, R29, 0x38, RZ ;  /* 0x000000381d1d7824 */ /* 0x000fe400078e02ff */
[--C-:B--2---:R-:W-:Y:S02]  /*0540*/  IMAD.MOV R8, RZ, RZ, -R3.reuse ;  /* 0x000000ffff087224 */ /* 0x104fe400078e0a03 */
[----:B------:R-:W-:Y:S02]  /*0550*/  IMAD.MOV.U32 R53, RZ, RZ, c[0x0][0x180] ;  /* 0x00006000ff357624 */ /* 0x000fe400078e00ff */
[----:B------:R-:W-:Y:S02]  /*0560*/  IMAD R9, R8, R7, RZ ;  /* 0x0000000708097224 */ /* 0x000fe400078e02ff */
[----:B------:R-:W-:Y:S01]  /*0570*/  IMAD.MOV.U32 R8, RZ, RZ, R10 ;  /* 0x000000ffff087224 */ /* 0x000fe200078e000a */
[----:B------:R-:W-:Y:S01]  /*0580*/  IADD3 R52, R53, -0x15, RZ ;  /* 0xffffffeb35347810 */ /* 0x000fe20007ffe0ff */
[----:B------:R-:W-:-:S04]  /*0590*/  IMAD.HI.U32 R3, R3, R9, R2 ;  /* 0x0000000903037227 */ /* 0x000fc800078e0002 */
[----:B------:R-:W-:Y:S02]  /*05a0*/  IMAD.U32 R81, RZ, RZ, UR22 ;  /* 0x00000016ff517e24 */ /* 0x000fe4000f8e00ff */
[----:B------:R-:W-:-:S04]  /*05b0*/  IMAD.HI.U32 R3, R3, R8, RZ ;  /* 0x0000000803037227 */ /* 0x000fc800078e00ff */
[----:B------:R-:W-:Y:S02]  /*05c0*/  IMAD R0, R3, R0, R8 ;  /* 0x0000000003007224 */ /* 0x000fe400078e0208 */
[----:B------:R-:W-:Y:S02]  /*05d0*/  IMAD R47, R47, 0x4c, RZ ;  /* 0x0000004c2f2f7824 */ /* 0x000fe400078e02ff */
[----:B------:R-:W-:Y:S01]  /*05e0*/  IMAD.U32 R75, RZ, RZ, UR19 ;  /* 0x00000013ff4b7e24 */ /* 0x000fe2000f8e00ff */
[----:B------:R-:W-:Y:S01]  /*05f0*/  ISETP.GT.U32.AND P1, PT, R7, R0, PT ;  /* 0x000000000700720c */ /* 0x000fe20003f24070 */
[----:B------:R-:W-:Y:S02]  /*0600*/  IMAD.U32 R131, RZ, RZ, UR38 ;  /* 0x00000026ff837e24 */ /* 0x000fe4000f8e00ff */
[----:B------:R-:W-:Y:S02]  /*0610*/  IMAD.U32 R17, RZ, RZ, UR38 ;  /* 0x00000026ff117e24 */ /* 0x000fe4000f8e00ff */
[----:B------:R-:W-:-:S02]  /*0620*/  IMAD.U32 R31, RZ, RZ, UR38 ;  /* 0x00000026ff1f7e24 */ /* 0x000fc4000f8e00ff */
[----:B------:R-:W-:Y:S02]  /*0630*/  IMAD.U32 R85, RZ, RZ, UR24 ;  /* 0x00000018ff557e24 */ /* 0x000fe4000f8e00ff */
[----:B------:R-:W-:Y:S02]  /*0640*/  IMAD R17, R17, 0x54, RZ ;  /* 0x0000005411117824 */ /* 0x000fe400078e02ff */
[----:B------:R-:W-:Y:S02]  /*0650*/  IMAD.U32 R79, RZ, RZ, UR21 ;  /* 0x00000015ff4f7e24 */ /* 0x000fe4000f8e00ff */
[----:B------:R-:W-:Y:S01]  /*0660*/  @!P1 IMAD.IADD R0, R0, 0x1, -R7 ;  /* 0x0000000100009824 */ /* 0x000fe200078e0a07 */
[----:B------:R-:W-:Y:S01]  /*0670*/  @!P1 IADD3 R3, R3, 0x1, RZ ;  /* 0x0000000103039810 */ /* 0x000fe20007ffe0ff */
[----:B------:R-:W-:Y:S01]  /*0680*/  IMAD.U32 R49, RZ, RZ, UR38 ;  /* 0x00000026ff317e24 */ /* 0x000fe2000f8e00ff */
[----:B------:R-:W-:Y:S01]  /*0690*/  ISETP.NE.AND P1, PT, R4, RZ, PT ;  /* 0x000000ff0400720c */ /* 0x000fe20003f25270 */
[----:B------:R-:W-:Y:S01]  /*06a0*/  IMAD R31, R31, 0x48, RZ ;  /* 0x000000481f1f7824 */ /* 0x000fe200078e02ff */
[----:B------:R-:W-:Y:S01]  /*06b0*/  ISETP.GE.U32.AND P0, PT, R0, R7, PT ;  /* 0x000000070000720c */ /* 0x000fe20003f06070 */
[----:B------:R-:W-:Y:S01]  /*06c0*/  IMAD.U32 R129, RZ, RZ, UR38 ;  /* 0x00000026ff817e24 */ /* 0x000fe2000f8e00ff */
[----:B------:R-:W-:Y:S01]  /*06d0*/  LOP3.LUT R0, R5, R4, RZ, 0x3c, !PT ;  /* 0x0000000405007212 */ /* 0x000fe200078e3cff */
[----:B------:R-:W-:-:S02]  /*06e0*/  IMAD R49, R49, 0x5c, RZ ;  /* 0x0000005c31317824 */ /* 0x000fc400078e02ff */
[----:B------:R-:W-:Y:S01]  /*06f0*/  IMAD.U32 R83, RZ, RZ, UR23 ;  /* 0x00000017ff537e24 */ /* 0x000fe2000f8e00ff */
[----:B------:R-:W-:Y:S01]  /*0700*/  ISETP.GE.AND P2, PT, R0, RZ, PT ;  /* 0x000000ff0000720c */ /* 0x000fe20003f46270 */
[----:B------:R-:W-:Y:S01]  /*0710*/  IMAD.U32 R19, RZ, RZ, UR38 ;  /* 0x00000026ff137e24 */ /* 0x000fe2000f8e00ff */
[----:B------:R-:W-:Y:S01]  /*0720*/  IADD3 R0, R6, c[0x0][0x178], RZ ;  /* 0x00005e0006007a10 */ /* 0x000fe20007ffe0ff */
[----:B------:R-:W-:Y:S02]  /*0730*/  IMAD R129, R129, 0x50, RZ ;  /* 0x0000005081817824 */ /* 0x000fe400078e02ff */
[----:B------:R-:W-:Y:S02]  /*0740*/  IMAD.U32 R33, RZ, RZ, UR38 ;  /* 0x00000026ff217e24 */ /* 0x000fe4000f8e00ff */
[----:B------:R-:W-:Y:S01]  /*0750*/  @P0 IADD3 R3, R3, 0x1, RZ ;  /* 0x0000000103030810 */ /* 0x000fe20007ffe0ff */
[----:B------:R-:W-:Y:S02]  /*0760*/  IMAD R19, R19, 0x64, RZ ;  /* 0x0000006413137824 */ /* 0x000fe400078e02ff */
[----:B------:R-:W-:-:S02]  /*0770*/  IMAD.U32 R87, RZ, RZ, UR25 ;  /* 0x00000019ff577e24 */ /* 0x000fc4000f8e00ff */
[----:B------:R-:W-:Y:S01]  /*0780*/  IMAD.MOV.U32 R2, RZ, RZ, R3 ;  /* 0x000000ffff027224 */ /* 0x000fe200078e0003 */
[----:B------:R-:W-:Y:S01]  /*0790*/  SHF.R.S32.HI R3, RZ, 0x1f, R0 ;  /* 0x0000001fff037819 */ /* 0x000fe20000011400 */
[----:B------:R-:W-:Y:S02]  /*07a0*/  IMAD.U32 R61, RZ, RZ, UR38 ;  /* 0x00000026ff3d7e24 */ /* 0x000fe4000f8e00ff */
[----:B------:R-:W-:Y:S01]  /*07b0*/  @!P2 IMAD.MOV R2, RZ, RZ, -R2 ;  /* 0x000000ffff02a224 */ /* 0x000fe200078e0a02 */
[----:B------:R-:W-:Y:S01]  /*07c0*/  @!P1 LOP3.LUT R2, RZ, R4, RZ, 0x33, !PT ;  /* 0x00000004ff029212 */ /* 0x000fe200078e33ff */
[----:B------:R-:W-:Y:S01]  /*07d0*/  IMAD R33, R33, 0x58, RZ ;  /* 0x0000005821217824 */ /* 0x000fe200078e02ff */
[----:B------:R-:W-:Y:S01]  /*07e0*/  LEA.HI R3, R3, R0, RZ, 0x7 ;  /* 0x0000000003037211 */ /* 0x000fe200078f38ff */
[----:B------:R-:W-:Y:S02]  /*07f0*/  IMAD R61, R61, 0x6c, RZ ;  /* 0x0000006c3d3d7824 */ /* 0x000fe400078e02ff */
[----:B------:R-:W-:-:S02]  /*0800*/  IMAD.SHL.U32 R6, R2, 0x8, RZ ;  /* 0x0000000802067824 */ /* 0x000fc400078e00ff */
[----:B------:R-:W-:Y:S02]  /*0810*/  IMAD.MOV R2, RZ, RZ, -R2 ;  /* 0x000000ffff027224 */ /* 0x000fe400078e0a02 */
[----:B------:R-:W-:Y:S01]  /*0820*/  IMAD.U32 R21, RZ, RZ, UR38 ;  /* 0x00000026ff157e24 */ /* 0x000fe2000f8e00ff */
[----:B------:R-:W-:Y:S01]  /*0830*/  LEA.HI.SX32 R3, R3, -R6, 0x19 ;  /* 0x8000000603037211 */ /* 0x000fe200078fcaff */
[----:B------:R-:W-:Y:S02]  /*0840*/  IMAD R8, R4, R2, R5 ;  /* 0x0000000204087224 */ /* 0x000fe400078e0205 */
[----:B------:R-:W-:Y:S01]  /*0850*/  IMAD.U32 R35, RZ, RZ, UR38 ;  /* 0x00000026ff237e24 */ /* 0x000fe2000f8e00ff */
[----:B------:R-:W-:Y:S01]  /*0860*/  IMNMX R11, R3, 0x8, PT ;  /* 0x00000008030b7817 */ /* 0x000fe20003800200 */
[----:B------:R-:W-:Y:S02]  /*0870*/  IMAD R21, R21, 0x74, RZ ;  /* 0x0000007415157824 */ /* 0x000fe400078e02ff */
[----:B------:R-:W-:Y:S01]  /*0880*/  IMAD.U32 R63, RZ, RZ, UR38 ;  /* 0x00000026ff3f7e24 */ /* 0x000fe2000f8e00ff */
[-C--:B------:R-:W-:Y:S01]  /*0890*/  IABS R7, R11.reuse ;  /* 0x0000000b00077213 */ /* 0x080fe20000000000 */
[----:B------:R-:W-:Y:S01]  /*08a0*/  IMAD R35, R35, 0x68, RZ ;  /* 0x0000006823237824 */ /* 0x000fe200078e02ff */
[----:B------:R-:W-:Y:S01]  /*08b0*/  IABS R4, R11 ;  /* 0x0000000b00047213 */ /* 0x000fe20000000000 */
[----:B------:R-:W-:Y:S01]  /*08c0*/  IMAD R63, R63, 0x7c, RZ ;  /* 0x0000007c3f3f7824 */ /* 0x000fe200078e02ff */
[----:B------:R-:W1:Y:S01]  /*08d0*/  I2F.RP R0, R7 ;  /* 0x0000000700007306 */ /* 0x000e620000209400 */
[----:B------:R-:W-:-:S02]  /*08e0*/  IMAD.U32 R37, RZ, RZ, UR38 ;  /* 0x00000026ff257e24 */ /* 0x000fc4000f8e00ff */
[----:B------:R-:W-:Y:S02]  /*08f0*/  IMAD.SHL.U32 R203, R54, 0x4, RZ ;  /* 0x0000000436cb7824 */ /* 0x000fe400078e00ff */
[----:B------:R-:W-:Y:S02]  /*0900*/  IMAD R37, R37, 0x78, RZ ;  /* 0x0000007825257824 */ /* 0x000fe400078e02ff */
[----:B------:R-:W-:Y:S01]  /*0910*/  IMAD.MOV.U32 R201, RZ, RZ, 0x1f ;  /* 0x0000001fffc97424 */ /* 0x000fe200078e00ff */
[C---:B------:R-:W-:Y:S02]  /*0920*/  LOP3.LUT R123, R203.reuse, 0x20, RZ, 0x3c, !PT ;  /* 0x00000020cb7b7812 */ /* 0x040fe400078e3cff */
[----:B------:R-:W-:Y:S02]  /*0930*/  LOP3.LUT R121, R203, 0x40, RZ, 0x3c, !PT ;  /* 0x00000040cb797812 */ /* 0x000fe400078e3cff */
[----:B------:R-:W-:Y:S02]  /*0940*/  IADD3 R201, R201, c[0x0][0x180], RZ ;  /* 0x00006000c9c97a10 */ /* 0x000fe40007ffe0ff */
[----:B------:R-:W-:Y:S01]  /*0950*/  LOP3.LUT R117, R203, 0x60, RZ, 0x3c, !PT ;  /* 0x00000060cb757812 */ /* 0x000fe200078e3cff */
[----:B-1----:R-:W1:Y:S02]  /*0960*/  MUFU.RCP R0, R0 ;  /* 0x0000000000007308 */ /* 0x002e640000001000 */
[----:B-1----:R-:W-:Y:S01]  /*0970*/  IADD3 R3, R0, 0xffffffe, RZ ;  /* 0x0ffffffe00037810 */ /* 0x002fe20007ffe0ff */
[----:B------:R-:W-:-:S05]  /*0980*/  IMAD.MOV R0, RZ, RZ, -R4 ;  /* 0x000000ffff007224 */ /* 0x000fca00078e0a04 */
[----:B------:R-:W1:Y:S02]  /*0990*/  F2I.FTZ.U32.TRUNC.NTZ R3, R3 ;  /* 0x0000000300037305 */ /* 0x000e64000021f000 */
[----:B-1----:R-:W-:-:S04]  /*09a0*/  IMAD.MOV R9, RZ, RZ, -R3 ;  /* 0x000000ffff097224 */ /* 0x002fc800078e0a03 */
[----:B------:R-:W-:Y:S01]  /*09b0*/  IMAD.MOV.U32 R2, RZ, RZ, R9 ;  /* 0x000000ffff027224 */ /* 0x000fe200078e0009 */
[----:B------:R-:W-:-:S03]  /*09c0*/  IABS R9, R8 ;  /* 0x0000000800097213 */ /* 0x000fc60000000000 */
[----:B------:R-:W-:Y:S02]  /*09d0*/  IMAD R5, R2, R7, RZ ;  /* 0x0000000702057224 */ /* 0x000fe400078e02ff */
[----:B------:R-:W-:-:S04]  /*09e0*/  IMAD.MOV.U32 R2, RZ, RZ, RZ ;  /* 0x000000ffff027224 */ /* 0x000fc800078e00ff */
[----:B------:R-:W-:Y:S01]  /*09f0*/  IMAD.HI.U32 R2, R3, R5, R2 ;  /* 0x0000000503027227 */ /* 0x000fe200078e0002 */
[----:B------:R-:W-:-:S04]  /*0a00*/  IABS R5, c[0x0][0x178] ;  /* 0x00005e0000057a13 */ /* 0x000fc80000000000 */
[----:B------:R-:W1:Y:S01]  /*0a10*/  I2F.RP R4, R5 ;  /* 0x0000000500047306 */ /* 0x000e620000209400 */
[----:B------:R-:W-:-:S04]  /*0a20*/  IMAD.HI.U32 R2, R2, R9, RZ ;  /* 0x0000000902027227 */ /* 0x000fc800078e00ff */
[----:B------:R-:W-:Y:S02]  /*0a30*/  IMAD R0, R2, R0, R9 ;  /* 0x0000000002007224 */ /* 0x000fe400078e0209 */
[----:B------:R-:W-:-:S03]  /*0a40*/  IMAD.U32 R9, RZ, RZ, UR5 ;  /* 0x00000005ff097e24 */ /* 0x000fc6000f8e00ff */
[----:B------:R-:W-:Y:S01]  /*0a50*/  ISETP.GT.U32.AND P1, PT, R7, R0, PT ;  /* 0x000000000700720c */ /* 0x000fe20003f24070 */
[----:B-1----:R-:W1:-:S12]  /*0a60*/  MUFU.RCP R4, R4 ;  /* 0x0000000400047308 */ /* 0x002e580000001000 */
[----:B------:R-:W-:Y:S01]  /*0a70*/  @!P1 IMAD.IADD R0, R0, 0x1, -R7 ;  /* 0x0000000100009824 */ /* 0x000fe200078e0a07 */
[----:B------:R-:W-:Y:S02]  /*0a80*/  @!P1 IADD3 R2, R2, 0x1, RZ ;  /* 0x0000000102029810 */ /* 0x000fe40007ffe0ff */
[----:B------:R-:W-:Y:S02]  /*0a90*/  ISETP.NE.AND P1, PT, R11, RZ, PT ;  /* 0x000000ff0b00720c */ /* 0x000fe40003f25270 */
[----:B------:R-:W-:Y:S02]  /*0aa0*/  ISETP.GE.U32.AND P0, PT, R0, R7, PT ;  /* 0x000000070000720c */ /* 0x000fe40003f06070 */
[----:B------:R-:W-:Y:S02]  /*0ab0*/  LOP3.LUT R0, R8, R11, RZ, 0x3c, !PT ;  /* 0x0000000b08007212 */ /* 0x000fe400078e3cff */
[----:B-1----:R-:W-:Y:S02]  /*0ac0*/  IADD3 R3, R4, 0xffffffe, RZ ;  /* 0x0ffffffe04037810 */ /* 0x002fe40007ffe0ff */
[----:B------:R-:W-:-:S04]  /*0ad0*/  ISETP.GE.AND P2, PT, R0, RZ, PT ;  /* 0x000000ff0000720c */ /* 0x000fc80003f46270 */
[----:B------:R-:W1:Y:S03]  /*0ae0*/  F2I.FTZ.U32.TRUNC.NTZ R3, R3 ;  /* 0x0000000300037305 */ /* 0x000e66000021f000 */
[----:B------:R-:W-:-:S05]  /*0af0*/  @P0 IADD3 R2, R2, 0x1, RZ ;  /* 0x0000000102020810 */ /* 0x000fca0007ffe0ff */
[----:B------:R-:W-:-:S04]  /*0b00*/  IMAD.MOV.U32 R196, RZ, RZ, R2 ;  /* 0x000000ffffc47224 */ /* 0x000fc800078e0002 */
[----:B------:R-:W-:Y:S01]  /*0b10*/  @!P2 IMAD.MOV R196, RZ, RZ, -R196 ;  /* 0x000000ffffc4a224 */ /* 0x000fe200078e0ac4 */
[----:B------:R-:W-:Y:S01]  /*0b20*/  @!P1 LOP3.LUT R196, RZ, R11, RZ, 0x33, !PT ;  /* 0x0000000bffc49212 */ /* 0x000fe200078e33ff */
[----:B-1----:R-:W-:-:S04]  /*0b30*/  IMAD.MOV R2, RZ, RZ, -R3 ;  /* 0x000000ffff027224 */ /* 0x002fc800078e0a03 */
[----:B------:R-:W-:Y:S02]  /*0b40*/  IMAD.MOV R0, RZ, RZ, -R196 ;  /* 0x000000ffff007224 */ /* 0x000fe400078e0ac4 */
[----:B------:R-:W-:Y:S02]  /*0b50*/  IMAD R7, R2, R5, RZ ;  /* 0x0000000502077224 */ /* 0x000fe400078e02ff */
[----:B------:R-:W-:Y:S02]  /*0b60*/  IMAD R0, R11, R0, R8 ;  /* 0x000000000b007224 */ /* 0x000fe400078e0208 */
[----:B------:R-:W-:Y:S02]  /*0b70*/  IMAD.MOV.U32 R2, RZ, RZ, RZ ;  /* 0x000000ffff027224 */ /* 0x000fe400078e00ff */
[----:B------:R-:W-:Y:S02]  /*0b80*/  IMAD.IADD R0, R6, 0x1, R0 ;  /* 0x0000000106007824 */ /* 0x000fe400078e0200 */
[----:B------:R-:W-:Y:S01]  /*0b90*/  IMAD.HI.U32 R2, R3, R7, R2 ;  /* 0x0000000703027227 */ /* 0x000fe200078e0002 */
[----:B------:R-:W-:-:S03]  /*0ba0*/  IADD3 R3, R53, -0x9, RZ ;  /* 0xfffffff735037810 */ /* 0x000fc60007ffe0ff */
[----:B------:R-:W-:Y:S01]  /*0bb0*/  IMAD R12, R0, 0x80, R54 ;  /* 0x00000080000c7824 */ /* 0x000fe200078e0236 */
[----:B------:R-:W-:Y:S01]  /*0bc0*/  IADD3 R54, R53, -0x16, RZ ;  /* 0xffffffea35367810 */ /* 0x000fe20007ffe0ff */
[----:B------:R-:W-:Y:S02]  /*0bd0*/  IMAD.U32 R7, RZ, RZ, UR38 ;  /* 0x00000026ff077e24 */ /* 0x000fe4000f8e00ff */
[----:B------:R-:W-:Y:S01]  /*0be0*/  IMAD.U32 R11, RZ, RZ, UR38 ;  /* 0x00000026ff0b7e24 */ /* 0x000fe2000f8e00ff */
[----:B------:R-:W-:Y:S01]  /*0bf0*/  IABS R0, R12 ;  /* 0x0000000c00007213 */ /* 0x000fe20000000000 */
[----:B------:R1:W-:Y:S01]  /*0c00*/  STL [R1+0x144], R12 ;  /* 0x0001440c01007387 */ /* 0x0003e20000100800 */
[----:B------:R-:W-:Y:S01]  /*0c10*/  ISETP.GE.AND P5, PT, R12, RZ, PT ;  /* 0x000000ff0c00720c */ /* 0x000fe20003fa6270 */
[----:B------:R-:W-:Y:S02]  /*0c20*/  IMAD R11, R11, 0x24, RZ ;  /* 0x000000240b0b7824 */ /* 0x000fe400078e02ff */
[----:B------:R-:W-:-:S04]  /*0c30*/  IMAD.HI.U32 R2, R2, R0, RZ ;  /* 0x0000000002027227 */ /* 0x000fc800078e00ff */
[----:B------:R-:W-:Y:S02]  /*0c40*/  IMAD.MOV R2, RZ, RZ, -R2 ;  /* 0x000000ffff027224 */ /* 0x000fe400078e0a02 */
[----:B------:R-:W-:Y:S02]  /*0c50*/  IMAD.SHL.U32 R196, R196, 0x80, RZ ;  /* 0x00000080c4c47824 */ /* 0x000fe400078e00ff */
[----:B------:R-:W-:Y:S01]  /*0c60*/  IMAD R2, R5, R2, R0 ;  /* 0x0000000205027224 */ /* 0x000fe200078e0200 */
[----:B------:R-:W-:-:S04]  /*0c70*/  IADD3 R0, R53, -0x1, RZ ;  /* 0xffffffff35007810 */ /* 0x000fc80007ffe0ff */
[----:B------:R-:W-:Y:S02]  /*0c80*/  ISETP.GT.U32.AND P0, PT, R5, R2, PT ;  /* 0x000000020500720c */ /* 0x000fe40003f04070 */
[----:B------:R-:W-:Y:S02]  /*0c90*/  ISETP.GE.U32.AND P1, PT, R0, 0x7fffffe0, PT ;  /* 0x7fffffe00000780c */ /* 0x000fe40003f26070 */
[----:B------:R-:W-:-:S04]  /*0ca0*/  IADD3 R0, R53, -0x5, RZ ;  /* 0xfffffffb35007810 */ /* 0x000fc80007ffe0ff */
[----:B------:R-:W-:Y:S02]  /*0cb0*/  ISETP.GE.U32.AND P6, PT, R0, 0x7fffffdc, PT ;  /* 0x7fffffdc0000780c */ /* 0x000fe40003fc6070 */
[----:B------:R-:W-:-:S03]  /*0cc0*/  IADD3 R0, R53, -0xd, RZ ;  /* 0xfffffff335007810 */ /* 0x000fc60007ffe0ff */
[----:B------:R-:W-:Y:S01]  /*0cd0*/  @!P0 IMAD.IADD R2, R2, 0x1, -R5 ;  /* 0x0000000102028824 */ /* 0x000fe200078e0a05 */
[----:B------:R-:W-:Y:S02]  /*0ce0*/  ISETP.GE.U32.AND P0, PT, R3, 0x7fffffd8, PT ;  /* 0x7fffffd80300780c */ /* 0x000fe40003f06070 */
[----:B------:R-:W-:Y:S02]  /*0cf0*/  IADD3 R3, R53, -0x11, RZ ;  /* 0xffffffef35037810 */ /* 0x000fe40007ffe0ff */
[----:B------:R-:W-:Y:S02]  /*0d00*/  ISETP.GT.U32.AND P2, PT, R5, R2, PT ;  /* 0x000000020500720c */ /* 0x000fe40003f44070 */
[----:B------:R-:W-:Y:S02]  /*0d10*/  ISETP.GE.U32.AND P4, PT, R0, 0x7fffffd4, PT ;  /* 0x7fffffd40000780c */ /* 0x000fe40003f86070 */
[----:B------:R-:W-:Y:S01]  /*0d20*/  ISETP.GE.U32.AND P3, PT, R3, 0x7fffffd0, PT ;  /* 0x7fffffd00300780c */ /* 0x000fe20003f66070 */
[----:B------:R-:W-:Y:S01]  /*0d30*/  IMAD.U32 R3, RZ, RZ, UR38 ;  /* 0x00000026ff037e24 */ /* 0x000fe2000f8e00ff */
[----:B------:R-:W-:-:S03]  /*0d40*/  IABS R0, c[0x0][0x17c] ;  /* 0x00005f0000007a13 */ /* 0x000fc60000000000 */
[----:B------:R-:W-:Y:S01]  /*0d50*/  IMAD R3, R3, 0x60, RZ ;  /* 0x0000006003037824 */ /* 0x000fe200078e02ff */
[----:B------:R-:W2:Y:S03]  /*0d60*/  I2F.RP R50, R0 ;  /* 0x0000000000327306 */ /* 0x000ea60000209400 */
[----:B------:R-:W-:Y:S01]  /*0d70*/  @!P2 IMAD.IADD R2, R2, 0x1, -R5 ;  /* 0x000000010202a824 */ /* 0x000fe200078e0a05 */
[----:B------:R-:W-:Y:S01]  /*0d80*/  ISETP.NE.AND P2, PT, RZ, c[0x0][0x178], PT ;  /* 0x00005e00ff007a0c */ /* 0x000fe20003f45270 */
[----:B------:R-:W-:Y:S02]  /*0d90*/  IMAD.U32 R5, RZ, RZ, UR38 ;  /* 0x00000026ff057e24 */ /* 0x000fe4000f8e00ff */
[----:B------:R-:W-:Y:S02]  /*0da0*/  @!P5 IMAD.MOV R2, RZ, RZ, -R2 ;  /* 0x000000ffff02d224 */ /* 0x000fe400078e0a02 */
[----:B------:R-:W-:Y:S01]  /*0db0*/  IMAD R5, R5, 0x70, RZ ;  /* 0x0000007005057824 */ /* 0x000fe200078e02ff */
[----:B--2---:R-:W2:Y:S07]  /*0dc0*/  MUFU.RCP R50, R50 ;  /* 0x0000003200327308 */ /* 0x004eae0000001000 */
[----:B------:R-:W-:-:S05]  /*0dd0*/  @!P2 LOP3.LUT R2, RZ, c[0x0][0x178], RZ, 0x33, !PT ;  /* 0x00005e00ff02aa12 */ /* 0x000fca00078e33ff */
[----:B------:R-:W-:-:S04]  /*0de0*/  IMAD R206, R2, c[0x0][0x184], RZ ;  /* 0x0000610002ce7a24 */ /* 0x000fc800078e02ff */
[----:B------:R-:W-:-:S05]  /*0df0*/  IMAD.SHL.U32 R205, R206, 0x4, RZ ;  /* 0x00000004cecd7824 */ /* 0x000fca00078e00ff */
[----:B------:R-:W-:Y:S02]  /*0e00*/  IADD3 R140, P2, R205, c[0x0][0x160], RZ ;  /* 0x00005800cd8c7a10 */ /* 0x000fe40007f5e0ff */
[----:B--2---:R-:W-:Y:S02]  /*0e10*/  IADD3 R50, R50, 0xffffffe, RZ ;  /* 0x0ffffffe32327810 */ /* 0x004fe40007ffe0ff */
[----:B------:R-:W-:Y:S02]  /*0e20*/  LEA.HI.X.SX32 R141, R206, c[0x0][0x164], 0x2, P2 ;  /* 0x00005900ce8d7a11 */ /* 0x000fe400010f16ff */
[----:B------:R-:W-:Y:S02]  /*0e30*/  IADD3 R6, P2, R140, UR7, RZ ;  /* 0x000000078c067c10 */ /* 0x000fe4000ff5e0ff */
[----:B------:R-:W-:Y:S01]  /*0e40*/  LEA R22, P5, R23, R140, 0x3 ;  /* 0x0000008c17167211 */ /* 0x000fe200078a18ff */
[----:B------:R2:W-:Y:S01]  /*0e50*/  LDGSTS.E [R203], [R140.64], !P1 ;  /* 0x000000008ccb7fae */ /* 0x0005e2000c921848 */
[----:B------:R-:W-:-:S02]  /*0e60*/  LEA.HI.X.SX32 R7, R7, R141, 0x2, P2 ;  /* 0x0000008d07077211 */ /* 0x000fc400010f16ff */
[C---:B------:R-:W-:Y:S02]  /*0e70*/  IADD3 R38, P2, R140.reuse, UR17, RZ ;  /* 0x000000118c267c10 */ /* 0x040fe4000ff5e0ff */
[-C--:B------:R-:W-:Y:S02]  /*0e80*/  LEA.HI.X.SX32 R23, R9, R141.reuse, 0x2, P5 ;  /* 0x0000008d09177211 */ /* 0x080fe400028f16ff */
[-C--:B------:R-:W-:Y:S02]  /*0e90*/  LEA.HI.X.SX32 R39, R25, R141.reuse, 0x2, P2 ;  /* 0x0000008d19277211 */ /* 0x080fe400010f16ff */
[C---:B------:R-:W-:Y:S02]  /*0ea0*/  IADD3 R8, P2, R140.reuse, UR25, RZ ;  /* 0x000000198c087c10 */ /* 0x040fe4000ff5e0ff */
[----:B------:R-:W-:Y:S02]  /*0eb0*/  LEA R138, P5, R139, R140, 0x4 ;  /* 0x0000008c8b8a7211 */ /* 0x000fe400078a20ff */
[----:B------:R-:W-:Y:S01]  /*0ec0*/  LEA.HI.X.SX32 R9, R51, R141, 0x2, P2 ;  /* 0x0000008d33097211 */ /* 0x000fe200010f16ff */
[----:B------:R-:W-:Y:S01]  /*0ed0*/  IMAD.U32 R51, RZ, RZ, UR26 ;  /* 0x0000001aff337e24 */ /* 0x000fe2000f8e00ff */
[----:B------:R-:W-:-:S02]  /*0ee0*/  IADD3 R40, P2, R140, UR33, RZ ;  /* 0x000000218c287c10 */ /* 0x000fc4000ff5e0ff */
[-C--:B------:R-:W-:Y:S02]  /*0ef0*/  LEA.HI.X.SX32 R139, R41, R141.reuse, 0x2, P5 ;  /* 0x0000008d298b7211 */ /* 0x080fe400028f16ff */
[-C--:B------:R-:W-:Y:S01]  /*0f00*/  LEA.HI.X.SX32 R41, R57, R141.reuse, 0x2, P2 ;  /* 0x0000008d39297211 */ /* 0x080fe200010f16ff */
[----:B------:R-:W-:Y:S01]  /*0f10*/  IMAD.U32 R57, RZ, RZ, UR28 ;  /* 0x0000001cff397e24 */ /* 0x000fe2000f8e00ff */
[-C--:B------:R-:W-:Y:S01]  /*0f20*/  IADD3 R10, P2, R11, R140.reuse, RZ ;  /* 0x0000008c0b0a7210 */ /* 0x080fe20007f5e0ff */
[----:B------:R3:W-:Y:S01]  /*0f30*/  LDGSTS.E [R203+0x800], [R138.64], !P6 ;  /* 0x008000008acb7fae */ /* 0x0007e2000f121848 */
[----:B------:R-:W-:Y:S02]  /*0f40*/  IADD3 R24, P5, R140, UR29, RZ ;  /* 0x0000001d8c187c10 */ /* 0x000fe4000ffbe0ff */
[-C--:B------:R-:W-:Y:S01]  /*0f50*/  LEA.HI.X.SX32 R11, R65, R141.reuse, 0x2, P2 ;  /* 0x0000008d410b7211 */ /* 0x080fe200010f16ff */
[----:B------:R-:W-:Y:S01]  /*0f60*/  IMAD.U32 R65, RZ, RZ, UR30 ;  /* 0x0000001eff417e24 */ /* 0x000fe2000f8e00ff */
[----:B------:R-:W-:Y:S01]  /*0f70*/  LEA.HI.X.SX32 R25, R55, R141, 0x2, P5 ;  /* 0x0000008d37197211 */ /* 0x000fe200028f16ff */
[----:B------:R-:W-:Y:S01]  /*0f80*/  IMAD.U32 R55, RZ, RZ, UR27 ;  /* 0x0000001bff377e24 */ /* 0x000fe2000f8e00ff */
[----:B------:R-:W-:-:S02]  /*0f90*/  IADD3 R42, P2, R43, R140, RZ ;  /* 0x0000008c2b2a7210 */ /* 0x000fc40007f5e0ff */
[-C--:B------:R-:W-:Y:S02]  /*0fa0*/  LEA R136, P5, R137, R140.reuse, 0x5 ;  /* 0x0000008c89887211 */ /* 0x080fe400078a28ff */
[-C--:B------:R-:W-:Y:S01]  /*0fb0*/  LEA.HI.X.SX32 R43, R69, R141.reuse, 0x2, P2 ;  /* 0x0000008d452b7211 */ /* 0x080fe200010f16ff */
[----:B------:R-:W-:Y:S01]  /*0fc0*/  IMAD.U32 R69, RZ, RZ, UR32 ;  /* 0x00000020ff457e24 */ /* 0x000fe2000f8e00ff */
[-C--:B------:R-:W-:Y:S01]  /*0fd0*/  LEA.HI.X.SX32 R137, R59, R141.reuse, 0x2, P5 ;  /* 0x0000008d3b897211 */ /* 0x080fe200028f16ff */
[----:B------:R-:W-:Y:S01]  /*0fe0*/  IMAD.U32 R59, RZ, RZ, UR29 ;  /* 0x0000001dff3b7e24 */ /* 0x000fe2000f8e00ff */
[-C--:B-1----:R-:W-:Y:S02]  /*0ff0*/  IADD3 R12, P2, R13, R140.reuse, RZ ;  /* 0x0000008c0d0c7210 */ /* 0x082fe40007f5e0ff */
[----:B------:R-:W-:Y:S01]  /*1000*/  IADD3 R26, P5, R27, R140, RZ ;  /* 0x0000008c1b1a7210 */ /* 0x000fe20007fbe0ff */
[----:B------:R1:W-:Y:S01]  /*1010*/  LDGSTS.E [R203+0x1000], [R136.64], !P0 ;  /* 0x0100000088cb7fae */ /* 0x0003e2000c121848 */
[----:B------:R-:W-:-:S02]  /*1020*/  LEA.HI.X.SX32 R13, R73, R141, 0x2, P2 ;  /* 0x0000008d490d7211 */ /* 0x000fc400010f16ff */
[-C--:B------:R-:W-:Y:S01]  /*1030*/  LEA.HI.X.SX32 R27, R67, R141.reuse, 0x2, P5 ;  /* 0x0000008d431b7211 */ /* 0x080fe200028f16ff */
[----:B------:R-:W-:Y:S01]  /*1040*/  IMAD.U32 R67, RZ, RZ, UR31 ;  /* 0x0000001fff437e24 */ /* 0x000fe2000f8e00ff */
[-C--:B------:R-:W-:Y:S02]  /*1050*/  IADD3 R44, P2, R45, R140.reuse, RZ ;  /* 0x0000008c2d2c7210 */ /* 0x080fe40007f5e0ff */
[-C--:B------:R-:W-:Y:S02]  /*1060*/  IADD3 R134, P5, R135, R140.reuse, RZ ;  /* 0x0000008c87867210 */ /* 0x080fe40007fbe0ff */
[-C--:B------:R-:W-:Y:S02]  /*1070*/  LEA.HI.X.SX32 R45, R77, R141.reuse, 0x2, P2 ;  /* 0x0000008d4d2d7211 */ /* 0x080fe400010f16ff */
[----:B------:R-:W-:Y:S01]  /*1080*/  LEA.HI.X.SX32 R135, R71, R141, 0x2, P5 ;  /* 0x0000008d47877211 */ /* 0x000fe200028f16ff */
[----:B------:R-:W-:Y:S01]  /*1090*/  IMAD.U32 R71, RZ, RZ, UR33 ;  /* 0x00000021ff477e24 */ /* 0x000fe2000f8e00ff */
[----:B------:R-:W-:-:S02]  /*10a0*/  IADD3 R14, P2, R15, R140, RZ ;  /* 0x0000008c0f0e7210 */ /* 0x000fc40007f5e0ff */
[-C--:B------:R-:W-:Y:S01]  /*10b0*/  IADD3 R28, P5, R29, R140.reuse, RZ ;  /* 0x0000008c1d1c7210 */ /* 0x080fe20007fbe0ff */
[----:B------:R4:W-:Y:S01]  /*10c0*/  LDGSTS.E [R203+0x1800], [R134.64], !P4 ;  /* 0x0180000086cb7fae */ /* 0x0009e2000e121848 */
[-C--:B------:R-:W-:Y:S02]  /*10d0*/  LEA.HI.X.SX32 R15, R81, R141.reuse, 0x2, P2 ;  /* 0x0000008d510f7211 */ /* 0x080fe400010f16ff */
[-C--:B------:R-:W-:Y:S02]  /*10e0*/  LEA.HI.X.SX32 R29, R75, R141.reuse, 0x2, P5 ;  /* 0x0000008d4b1d7211 */ /* 0x080fe400028f16ff */
[-C--:B------:R-:W-:Y:S02]  /*10f0*/  IADD3 R46, P2, R47, R140.reuse, RZ ;  /* 0x0000008c2f2e7210 */ /* 0x080fe40007f5e0ff */
[----:B------:R-:W-:Y:S02]  /*1100*/  LEA R130, P5, R131, R140, 0x6 ;  /* 0x0000008c83827211 */ /* 0x000fe400078a30ff */
[----:B------:R-:W-:-:S02]  /*1110*/  LEA.HI.X.SX32 R47, R85, R141, 0x2, P2 ;  /* 0x0000008d552f7211 */ /* 0x000fc400010f16ff */
[-C--:B------:R-:W-:Y:S02]  /*1120*/  LEA.HI.X.SX32 R131, R79, R141.reuse, 0x2, P5 ;  /* 0x0000008d4f837211 */ /* 0x080fe400028f16ff */
[-C--:B------:R-:W-:Y:S02]  /*1130*/  IADD3 R16, P2, R17, R140.reuse, RZ ;  /* 0x0000008c11107210 */ /* 0x080fe40007f5e0ff */
[-C--:B------:R-:W-:Y:S01]  /*1140*/  IADD3 R30, P5, R31, R140.reuse, RZ ;  /* 0x0000008c1f1e7210 */ /* 0x080fe20007fbe0ff */
[----:B------:R5:W-:Y:S01]  /*1150*/  LDGSTS.E [R203+0x2000], [R130.64], !P3 ;  /* 0x0200000082cb7fae */ /* 0x000be2000d921848 */
[-C--:B------:R-:W-:Y:S01]  /*1160*/  LEA.HI.X.SX32 R17, R51, R141.reuse, 0x2, P2 ;  /* 0x0000008d33117211 */ /* 0x080fe200010f16ff */
[----:B------:R-:W-:Y:S01]  /*1170*/  IMAD.U32 R51, RZ, RZ, UR34 ;  /* 0x00000022ff337e24 */ /* 0x000fe2000f8e00ff */
[----:B------:R-:W-:Y:S02]  /*1180*/  LEA.HI.X.SX32 R31, R83, R141, 0x2, P5 ;  /* 0x0000008d531f7211 */ /* 0x000fe400028f16ff */
[----:B------:R-:W-:-:S02]  /*1190*/  IADD3 R48, P2, R49, R140, RZ ;  /* 0x0000008c31307210 */ /* 0x000fc40007f5e0ff */
[-C--:B------:R-:W-:Y:S02]  /*11a0*/  IADD3 R128, P5, R129, R140.reuse, RZ ;  /* 0x0000008c81807210 */ /* 0x080fe40007fbe0ff */
[-C--:B------:R-:W-:Y:S01]  /*11b0*/  LEA.HI.X.SX32 R49, R57, R141.reuse, 0x2, P2 ;  /* 0x0000008d39317211 */ /* 0x080fe200010f16ff */
[----:B------:R-:W-:Y:S01]  /*11c0*/  IMAD.U32 R57, RZ, RZ, UR36 ;  /* 0x00000024ff397e24 */ /* 0x000fe2000f8e00ff */
[-C--:B------:R-:W-:Y:S02]  /*11d0*/  LEA.HI.X.SX32 R129, R87, R141.reuse, 0x2, P5 ;  /* 0x0000008d57817211 */ /* 0x080fe400028f16ff */
[-C--:B------:R-:W-:Y:S02]  /*11e0*/  IADD3 R18, P2, R19, R140.reuse, RZ ;  /* 0x0000008c13127210 */ /* 0x080fe40007f5e0ff */
[----:B------:R-:W-:Y:S02]  /*11f0*/  IADD3 R32, P5, R33, R140, RZ ;  /* 0x0000008c21207210 */ /* 0x000fe40007fbe0ff */
[----:B------:R-:W-:-:S02]  /*1200*/  LEA.HI.X.SX32 R19, R65, R141, 0x2, P2 ;  /* 0x0000008d41137211 */ /* 0x000fc400010f16ff */
[-C--:B------:R-:W-:Y:S01]  /*1210*/  LEA.HI.X.SX32 R33, R55, R141.reuse, 0x2, P5 ;  /* 0x0000008d37217211 */ /* 0x080fe200028f16ff */
[----:B------:R-:W-:Y:S01]  /*1220*/  IMAD.U32 R55, RZ, RZ, UR35 ;  /* 0x00000023ff377e24 */ /* 0x000fe2000f8e00ff */
[-C--:B------:R-:W-:Y:S02]  /*1230*/  IADD3 R60, P2, R61, R140.reuse, RZ ;  /* 0x0000008c3d3c7210 */ /* 0x080fe40007f5e0ff */
[-C--:B------:R-:W-:Y:S02]  /*1240*/  IADD3 R2, P5, R3, R140.reuse, RZ ;  /* 0x0000008c03027210 */ /* 0x080fe40007fbe0ff */
[-C--:B------:R-:W-:Y:S02]  /*1250*/  LEA.HI.X.SX32 R61, R69, R141.reuse, 0x2, P2 ;  /* 0x0000008d453d7211 */ /* 0x080fe400010f16ff */
[----:B------:R-:W-:Y:S02]  /*1260*/  LEA.HI.X.SX32 R3, R59, R141, 0x2, P5 ;  /* 0x0000008d3b037211 */ /* 0x000fe400028f16ff */
[----:B------:R-:W-:-:S02]  /*1270*/  IADD3 R20, P2, R21, R140, RZ ;  /* 0x0000008c15147210 */ /* 0x000fc40007f5e0ff */
[-C--:B------:R-:W-:Y:S02]  /*1280*/  IADD3 R34, P5, R35, R140.reuse, RZ ;  /* 0x0000008c23227210 */ /* 0x080fe40007fbe0ff */
[-C--:B------:R-:W-:Y:S02]  /*1290*/  LEA.HI.X.SX32 R21, R51, R141.reuse, 0x2, P2 ;  /* 0x0000008d33157211 */ /* 0x080fe400010f16ff */
[----:B------:R-:W-:Y:S02]  /*12a0*/  LEA.HI.X.SX32 R35, R67, R141, 0x2, P5 ;  /* 0x0000008d43237211 */ /* 0x000fe400028f16ff */
[-C--:B------:R-:W-:Y:S02]  /*12b0*/  IADD3 R62, P2, R63, R140.reuse, RZ ;  /* 0x0000008c3f3e7210 */ /* 0x080fe40007f5e0ff */
[----:B------:R-:W-:Y:S02]  /*12c0*/  IADD3 R4, P5, R5, R140, RZ ;  /* 0x0000008c05047210 */ /* 0x000fe40007fbe0ff */
[----:B------:R-:W-:-:S02]  /*12d0*/  IADD3 R51, R53, -0x19, RZ ;  /* 0xffffffe735337810 */ /* 0x000fc40007ffe0ff */
[-C--:B------:R-:W-:Y:S02]  /*12e0*/  LEA.HI.X.SX32 R63, R57, R141.reuse, 0x2, P2 ;  /* 0x0000008d393f7211 */ /* 0x080fe400010f16ff */
[-C--:B------:R-:W-:Y:S02]  /*12f0*/  LEA.HI.X.SX32 R5, R71, R141.reuse, 0x2, P5 ;  /* 0x0000008d47057211 */ /* 0x080fe400028f16ff */
[----:B------:R-:W-:Y:S02]  /*1300*/  ISETP.GE.U32.AND P2, PT, R51, 0x7fffffc8, PT ;  /* 0x7fffffc83300780c */ /* 0x000fe40003f46070 */
[----:B------:R-:W-:Y:S02]  /*1310*/  IADD3 R36, P5, R37, R140, RZ ;  /* 0x0000008c25247210 */ /* 0x000fe40007fbe0ff */
[----:B------:R-:W-:Y:S02]  /*1320*/  IADD3 R51, R53, -0x1d, RZ ;  /* 0xffffffe335337810 */ /* 0x000fe40007ffe0ff */
[----:B------:R-:W-:-:S02]  /*1330*/  LEA.HI.X.SX32 R37, R55, R141, 0x2, P5 ;  /* 0x0000008d37257211 */ /* 0x000fc400028f16ff */
[----:B------:R-:W-:Y:S02]  /*1340*/  ISETP.GE.U32.AND P1, PT, R51, 0x7fffffc4, PT ;  /* 0x7fffffc43300780c */ /* 0x000fe40003f26070 */
[----:B------:R-:W-:Y:S02]  /*1350*/  ISETP.GE.U32.AND P5, PT, R52, 0x7fffffcc, PT ;  /* 0x7fffffcc3400780c */ /* 0x000fe40003fa6070 */
[C---:B------:R-:W-:Y:S02]  /*1360*/  IADD3 R51, R53.reuse, -0x6, RZ ;  /* 0xfffffffa35337810 */ /* 0x040fe40007ffe0ff */
[----:B------:R-:W-:Y:S02]  /*1370*/  IADD3 R52, R53, -0x2, RZ ;  /* 0xfffffffe35347810 */ /* 0x000fe40007ffe0ff */
[----:B------:R-:W-:Y:S02]  /*1380*/  ISETP.GE.U32.AND P0, PT, R51, 0x7fffffdb, PT ;  /* 0x7fffffdb3300780c */ /* 0x000fe40003f06070 */
[----:B------:R-:W-:-:S02]  /*1390*/  ISETP.GE.U32.AND P6, PT, R52, 0x7fffffdf, PT ;  /* 0x7fffffdf3400780c */ /* 0x000fc40003fc6070 */
[C---:B------:R-:W-:Y:S02]  /*13a0*/  IADD3 R51, R53.reuse, -0xe, RZ ;  /* 0xfffffff235337810 */ /* 0x040fe40007ffe0ff */
[----:B------:R-:W-:Y:S01]  /*13b0*/  IADD3 R52, R53, -0xa, RZ ;  /* 0xfffffff635347810 */ /* 0x000fe20007ffe0ff */
[----:B------:R1:W-:Y:S01]  /*13c0*/  LDGSTS.E [R203+0x2800], [R128.64], !P5 ;  /* 0x0280000080cb7fae */ /* 0x0003e2000e921848 */
[----:B------:R-:W-:Y:S02]  /*13d0*/  ISETP.GE.U32.AND P3, PT, R51, 0x7fffffd3, PT ;  /* 0x7fffffd33300780c */ /* 0x000fe40003f66070 */
[----:B------:R-:W-:Y:S01]  /*13e0*/  ISETP.GE.U32.AND P4, PT, R52, 0x7fffffd7, PT ;  /* 0x7fffffd73400780c */ /* 0x000fe20003f86070 */
[----:B------:R1:W2:Y:S01]  /*13f0*/  F2I.FTZ.U32.TRUNC.NTZ R51, R50 ;  /* 0x0000003200337305 */ /* 0x0002a2000021f000 */
[----:B------:R2:W-:Y:S01]  /*1400*/  LDGSTS.E [R203+0x3000], [R2.64], !P2 ;  /* 0x0300000002cb7fae */ /* 0x0005e2000d121848 */
[----:B------:R-:W-:Y:S02]  /*1410*/  IADD3 R52, R53, -0x12, RZ ;  /* 0xffffffee35347810 */ /* 0x000fe40007ffe0ff */
[----:B------:R-:W-:Y:S01]  /*1420*/  SHF.R.U32.HI R55, RZ, 0x5, R187 ;  /* 0x00000005ff377819 */ /* 0x000fe200000116bb */
[----:B------:R2:W-:Y:S01]  /*1430*/  LDGSTS.E [R203+0x3800], [R4.64], !P1 ;  /* 0x0380000004cb7fae */ /* 0x0005e2000c921848 */
[----:B------:R-:W-:-:S02]  /*1440*/  ISETP.GE.U32.AND P5, PT, R52, 0x7fffffcf, PT ;  /* 0x7fffffcf3400780c */ /* 0x000fc40003fa6070 */
[----:B------:R-:W-:Y:S01]  /*1450*/  ISETP.GE.U32.AND P2, PT, R54, 0x7fffffcb, PT ;  /* 0x7fffffcb3600780c */ /* 0x000fe20003f46070 */
[----:B------:R3:W-:Y:S01]  /*1460*/  LDGSTS.E [R123+0x200], [R6.64], !P6 ;  /* 0x00200000067b7fae */ /* 0x0007e2000f121848 */
[C---:B-1----:R-:W-:Y:S02]  /*1470*/  IADD3 R50, R53.reuse, -0x3, RZ ;  /* 0xfffffffd35327810 */ /* 0x042fe40007ffe0ff */
[C---:B------:R-:W-:Y:S01]  /*1480*/  IADD3 R54, R53.reuse, -0x1e, RZ ;  /* 0xffffffe235367810 */ /* 0x040fe20007ffe0ff */
[----:B------:R1:W-:Y:S01]  /*1490*/  LDGSTS.E [R123+0xa00], [R8.64], !P0 ;  /* 0x00a00000087b7fae */ /* 0x0003e2000c121848 */
[----:B------:R-:W-:Y:S02]  /*14a0*/  ISETP.GE.U32.AND P0, PT, R50, 0x7fffffde, PT ;  /* 0x7fffffde3200780c */ /* 0x000fe40003f06070 */
[----:B------:R-:W-:Y:S01]  /*14b0*/  IADD3 R50, R53, -0x7, RZ ;  /* 0xfffffff935327810 */ /* 0x000fe20007ffe0ff */
[----:B------:R1:W-:Y:S01]  /*14c0*/  LDGSTS.E [R123+0x1200], [R10.64], !P4 ;  /* 0x012000000a7b7fae */ /* 0x0003e2000e121848 */
[----:B--2---:R-:W-:Y:S01]  /*14d0*/  IMAD.MOV R57, RZ, RZ, -R51 ;  /* 0x000000ffff397224 */ /* 0x004fe200078e0a33 */
[----:B------:R-:W-:-:S02]  /*14e0*/  SGXT.U32 R55, R55, 0x2 ;  /* 0x000000023737781a */ /* 0x000fc40000000000 */
[----:B------:R-:W-:Y:S01]  /*14f0*/  ISETP.GE.U32.AND P4, PT, R50, 0x7fffffda, PT ;  /* 0x7fffffda3200780c */ /* 0x000fe20003f86070 */
[----:B------:R2:W-:Y:S01]  /*1500*/  LDGSTS.E [R123+0x1a00], [R12.64], !P3 ;  /* 0x01a000000c7b7fae */ /* 0x0005e2000d921848 */
[----:B------:R-:W-:Y:S01]  /*1510*/  IADD3 R50, R53, -0xb, RZ ;  /* 0xfffffff535327810 */ /* 0x000fe20007ffe0ff */
[----:B------:R-:W-:Y:S01]  /*1520*/  IMAD R57, R57, R0, RZ ;  /* 0x0000000039397224 */ /* 0x000fe200078e02ff */
[----:B------:R-:W-:Y:S01]  /*1530*/  IADD3 R52, R53, -0x1a, RZ ;  /* 0xffffffe635347810 */ /* 0x000fe20007ffe0ff */
[----:B------:R1:W-:Y:S01]  /*1540*/  LDGSTS.E [R123+0x2200], [R14.64], !P5 ;  /* 0x022000000e7b7fae */ /* 0x0003e2000e921848 */
[----:B------:R-:W-:Y:S01]  /*1550*/  ISETP.GE.U32.AND P3, PT, R50, 0x7fffffd6, PT ;  /* 0x7fffffd63200780c */ /* 0x000fe20003f66070 */
[----:B------:R-:W-:Y:S01]  /*1560*/  IMAD.MOV.U32 R50, RZ, RZ, RZ ;  /* 0x000000ffff327224 */ /* 0x000fe200078e00ff */
[----:B------:R-:W-:Y:S01]  /*1570*/  ISETP.GE.U32.AND P6, PT, R54, 0x7fffffc3, PT ;  /* 0x7fffffc33600780c */ /* 0x000fe20003fc6070 */
[----:B------:R1:W-:Y:S01]  /*1580*/  LDGSTS.E [R123+0x2a00], [R16.64], !P2 ;  /* 0x02a00000107b7fae */ /* 0x0003e2000d121848 */
[----:B------:R-:W-:Y:S01]  /*1590*/  LOP3.LUT R54, R196, R55, RZ, 0xfc, !PT ;  /* 0x00000037c4367212 */ /* 0x000fe200078efcff */
[----:B------:R-:W-:Y:S01]  /*15a0*/  IMAD.HI.U32 R51, R51, R57, R50 ;  /* 0x0000003933337227 */ /* 0x000fe200078e0032 */
[----:B------:R-:W-:-:S02]  /*15b0*/  ISETP.GE.U32.AND P1, PT, R52, 0x7fffffc7, PT ;  /* 0x7fffffc73400780c */ /* 0x000fc40003f26070 */
[----:B------:R-:W-:Y:S02]  /*15c0*/  IABS R55, R54 ;  /* 0x0000003600377213 */ /* 0x000fe40000000000 */
[C---:B------:R-:W-:Y:S02]  /*15d0*/  IADD3 R50, R53.reuse, -0xf, RZ ;  /* 0xfffffff135327810 */ /* 0x040fe40007ffe0ff */
[----:B------:R-:W-:Y:S02]  /*15e0*/  IADD3 R52, R53, -0x13, RZ ;  /* 0xffffffed35347810 */ /* 0x000fe40007ffe0ff */
[----:B------:R-:W-:Y:S01]  /*15f0*/  ISETP.GE.U32.AND P5, PT, R50, 0x7fffffd2, PT ;  /* 0x7fffffd23200780c */ /* 0x000fe20003fa6070 */
[----:B------:R-:W-:Y:S01]  /*1600*/  IMAD.HI.U32 R50, R51, R55, RZ ;  /* 0x0000003733327227 */ /* 0x000fe200078e00ff */
[----:B------:R-:W-:Y:S02]  /*1610*/  ISETP.GE.U32.AND P2, PT, R52, 0x7fffffce, PT ;  /* 0x7fffffce3400780c */ /* 0x000fe40003f46070 */
[C---:B------:R-:W-:Y:S01]  /*1620*/  IADD3 R52, R53.reuse, -0x17, RZ ;  /* 0xffffffe935347810 */ /* 0x040fe20007ffe0ff */
[----:B------:R-:W-:Y:S01]  /*1630*/  IMAD.MOV R50, RZ, RZ, -R50 ;  /* 0x000000ffff327224 */ /* 0x000fe200078e0a32 */
[----:B------:R-:W-:Y:S01]  /*1640*/  LOP3.LUT R67, R54, 0x4, RZ, 0xfc, !PT ;  /* 0x0000000436437812 */ /* 0x000fe200078efcff */
[----:B------:R1:W-:Y:S01]  /*1650*/  LDGSTS.E [R123+0x3200], [R18.64], !P1 ;  /* 0x03200000127b7fae */ /* 0x0003e2000c921848 */
[----:B------:R-:W-:Y:S01]  /*1660*/  ISETP.GE.U32.AND P1, PT, R52, 0x7fffffca, PT ;  /* 0x7fffffca3400780c */ /* 0x000fe20003f26070 */
[----:B------:R-:W-:Y:S01]  /*1670*/  IMAD R52, R0, R50, R55 ;  /* 0x0000003200347224 */ /* 0x000fe200078e0237 */
[----:B------:R-:W-:Y:S01]  /*1680*/  IABS R58, R67 ;  /* 0x00000043003a7213 */ /* 0x000fe20000000000 */
[----:B------:R1:W-:Y:S01]  /*1690*/  LDGSTS.E [R123+0x3a00], [R20.64], !P6 ;  /* 0x03a00000147b7fae */ /* 0x0003e2000f121848 */
[----:B------:R-:W-:-:S02]  /*16a0*/  IADD3 R50, R53, -0x20, RZ ;  /* 0xffffffe035327810 */ /* 0x000fc40007ffe0ff */
[----:B------:R-:W-:Y:S01]  /*16b0*/  ISETP.GT.U32.AND P6, PT, R0, R52, PT ;  /* 0x000000340000720c */ /* 0x000fe20003fc4070 */
[----:B------:R-:W-:Y:S01]  /*16c0*/  IMAD.HI.U32 R55, R51, R58, RZ ;  /* 0x0000003a33377227 */ /* 0x000fe200078e00ff */
[----:B------:R-:W-:Y:S01]  /*16d0*/  LOP3.LUT R68, R54, 0x8, RZ, 0xfc, !PT ;  /* 0x0000000836447812 */ /* 0x000fe200078efcff */
[----:B------:R1:W-:Y:S01]  /*16e0*/  LDGSTS.E [R121+0x400], [R22.64], !P0 ;  /* 0x0040000016797fae */ /* 0x0003e2000c121848 */
[----:B------:R-:W-:Y:S01]  /*16f0*/  ISETP.GE.AND P0, PT, R119, R50, PT ;  /* 0x000000327700720c */ /* 0x000fe20003f06270 */
[----:B------:R-:W-:Y:S01]  /*1700*/  IMAD.MOV R55, RZ, RZ, -R55 ;  /* 0x000000ffff377224 */ /* 0x000fe200078e0a37 */
[----:B------:R-:W-:Y:S01]  /*1710*/  IABS R64, R68 ;  /* 0x0000004400407213 */ /* 0x000fe20000000000 */
[----:B------:R1:W-:Y:S01]  /*1720*/  LDGSTS.E [R121+0xc00], [R24.64], !P4 ;  /* 0x00c0000018797fae */ /* 0x0003e2000e121848 */
[----:B------:R-:W-:Y:S01]  /*1730*/  IADD3 R57, R53, -0x1b, RZ ;  /* 0xffffffe535397810 */ /* 0x000fe20007ffe0ff */
[----:B------:R-:W-:Y:S01]  /*1740*/  IMAD R55, R0, R55, R58 ;  /* 0x0000003700377224 */ /* 0x000fe200078e023a */
[----:B------:R-:W-:Y:S01]  /*1750*/  SEL R59, RZ, 0x4, P0 ;  /* 0x00000004ff3b7807 */ /* 0x000fe20000000000 */
[----:B------:R1:W-:Y:S01]  /*1760*/  LDGSTS.E [R121+0x1400], [R26.64], !P3 ;  /* 0x014000001a797fae */ /* 0x0003e2000d921848 */
[----:B------:R-:W-:Y:S01]  /*1770*/  ISETP.GT.AND P3, PT, R201, 0x3f, PT ;  /* 0x0000003fc900780c */ /* 0x000fe20003f64270 */
[----:B------:R-:W-:Y:S01]  /*1780*/  @!P6 IMAD.IADD R52, R52, 0x1, -R0 ;  /* 0x000000013434e824 */ /* 0x000fe200078e0a00 */
[C---:B------:R-:W-:Y:S01]  /*1790*/  ISETP.GT.U32.AND P6, PT, R0.reuse, R55, PT ;  /* 0x000000370000720c */ /* 0x040fe20003fc4070 */
[----:B------:R-:W-:Y:S01]  /*17a0*/  IMAD.HI.U32 R56, R51, R64, RZ ;  /* 0x0000004033387227 */ /* 0x000fe200078e00ff */
[----:B------:R-:W-:Y:S01]  /*17b0*/  ISETP.GE.U32.AND P0, PT, R57, 0x7fffffc6, PT ;  /* 0x7fffffc63900780c */ /* 0x000fe20003f06070 */
[----:B------:R1:W-:Y:S01]  /*17c0*/  LDGSTS.E [R121+0x1c00], [R28.64], !P5 ;  /* 0x01c000001c797fae */ /* 0x0003e2000e921848 */
[----:B------:R-:W-:Y:S01]  /*17d0*/  ISETP.GT.U32.AND P4, PT, R0, R52, PT ;  /* 0x000000340000720c */ /* 0x000fe20003f84070 */
[----:B------:R-:W-:Y:S01]  /*17e0*/  IMAD.MOV R65, RZ, RZ, -R56 ;  /* 0x000000ffff417224 */ /* 0x000fe200078e0a38 */
[----:B------:R-:W-:Y:S01]  /*17f0*/  SEL R57, R59, RZ, P3 ;  /* 0x000000ff3b397207 */ /* 0x000fe20001800000 */
[----:B------:R1:W-:Y:S01]  /*1800*/  LDGSTS.E [R121+0x2400], [R30.64], !P2 ;  /* 0x024000001e797fae */ /* 0x0003e2000d121848 */
[----:B------:R-:W-:Y:S01]  /*1810*/  ISETP.GE.AND P3, PT, R54, RZ, PT ;  /* 0x000000ff3600720c */ /* 0x000fe20003f66270 */
[----:B------:R-:W-:Y:S01]  /*1820*/  IMAD R56, R0, R65, R64 ;  /* 0x0000004100387224 */ /* 0x000fe200078e0240 */
[C---:B------:R-:W-:Y:S01]  /*1830*/  LOP3.LUT R70, R54.reuse, 0xc, RZ, 0xfc, !PT ;  /* 0x0000000c36467812 */ /* 0x040fe200078efcff */
[----:B------:R1:W-:Y:S01]  /*1840*/  LDGSTS.E [R121+0x2c00], [R32.64], !P1 ;  /* 0x02c0000020797fae */ /* 0x0003e2000c921848 */
[----:B------:R-:W-:Y:S01]  /*1850*/  LOP3.LUT R71, R54, 0x10, RZ, 0xfc, !PT ;  /* 0x0000001036477812 */ /* 0x000fe200078efcff */
[--C-:B------:R-:W-:Y:S01]  /*1860*/  @!P6 IMAD.IADD R55, R55, 0x1, -R0.reuse ;  /* 0x000000013737e824 */ /* 0x100fe200078e0a00 */
[----:B------:R-:W-:Y:S01]  /*1870*/  IADD3 R58, R53, -0x1f, RZ ;  /* 0xffffffe1353a7810 */ /* 0x000fe20007ffe0ff */
[----:B------:R1:W-:Y:S01]  /*1880*/  LDGSTS.E [R121+0x3400], [R34.64], !P0 ;  /* 0x0340000022797fae */ /* 0x0003e2000c121848 */
[----:B------:R-:W-:Y:S01]  /*1890*/  IABS R65, R70 ;  /* 0x0000004600417213 */ /* 0x000fe20000000000 */
[----:B------:R-:W-:Y:S01]  /*18a0*/  @!P4 IMAD.IADD R52, R52, 0x1, -R0 ;  /* 0x000000013434c824 */ /* 0x000fe200078e0a00 */
[----:B------:R-:W-:-:S02]  /*18b0*/  IABS R66, R71 ;  /* 0x0000004700427213 */ /* 0x000fc40000000000 */
[C---:B------:R-:W-:Y:S01]  /*18c0*/  ISETP.GT.U32.AND P4, PT, R0.reuse, R56, PT ;  /* 0x000000380000720c */ /* 0x040fe20003f84070 */
[----:B------:R-:W-:Y:S01]  /*18d0*/  @!P3 IMAD.MOV R52, RZ, RZ, -R52 ;  /* 0x000000ffff34b224 */ /* 0x000fe200078e0a34 */
[----:B------:R-:W-:Y:S01]  /*18e0*/  ISETP.GT.U32.AND P6, PT, R0, R55, PT ;  /* 0x000000370000720c */ /* 0x000fe20003fc4070 */
[----:B------:R-:W-:Y:S01]  /*18f0*/  IMAD.HI.U32 R59, R51, R66, RZ ;  /* 0x00000042333b7227 */ /* 0x000fe200078e00ff */
[----:B------:R-:W-:Y:S02]  /*1900*/  ISETP.GE.U32.AND P5, PT, R58, 0x7fffffc2, PT ;  /* 0x7fffffc23a00780c */ /* 0x000fe40003fa6070 */
[----:B------:R-:W-:Y:S01]  /*1910*/  ISETP.GE.AND P3, PT, R67, RZ, PT ;  /* 0x000000ff4300720c */ /* 0x000fe20003f66270 */
[----:B------:R-:W-:Y:S01]  /*1920*/  IMAD.HI.U32 R58, R51, R65, RZ ;  /* 0x00000041333a7227 */ /* 0x000fe200078e00ff */
[----:B------:R-:W-:Y:S02]  /*1930*/  IADD3 R64, R53, -0x4, RZ ;  /* 0xfffffffc35407810 */ /* 0x000fe40007ffe0ff */
[----:B------:R-:W-:Y:S01]  /*1940*/  LOP3.LUT R74, R54, 0x18, RZ, 0xfc, !PT ;  /* 0x00000018364a7812 */ /* 0x000fe200078efcff */
[----:B------:R-:W-:Y:S01]  /*1950*/  IMAD.MOV R58, RZ, RZ, -R58 ;  /* 0x000000ffff3a7224 */ /* 0x000fe200078e0a3a */
[----:B------:R-:W-:Y:S01]  /*1960*/  ISETP.GE.U32.AND P2, PT, R64, 0x7fffffdd, PT ;  /* 0x7fffffdd4000780c */ /* 0x000fe20003f46070 */
[----:B------:R-:W-:Y:S01]  /*1970*/  IMAD.MOV R59, RZ, RZ, -R59 ;  /* 0x000000ffff3b7224 */ /* 0x000fe200078e0a3b */
[----:B------:R-:W-:Y:S01]  /*1980*/  IABS R64, R74 ;  /* 0x0000004a00407213 */ /* 0x000fe20000000000 */
[--C-:B------:R-:W-:Y:S01]  /*1990*/  @!P4 IMAD.IADD R56, R56, 0x1, -R0.reuse ;  /* 0x000000013838c824 */ /* 0x100fe200078e0a00 */
[----:B------:R-:W-:Y:S01]  /*19a0*/  LOP3.LUT R72, R54, 0x14, RZ, 0xfc, !PT ;  /* 0x0000001436487812 */ /* 0x000fe200078efcff */
[----:B------:R-:W-:Y:S01]  /*19b0*/  IMAD R58, R0, R58, R65 ;  /* 0x0000003a003a7224 */ /* 0x000fe200078e0241 */
[----:B------:R-:W-:Y:S01]  /*19c0*/  LOP3.LUT R75, R54, 0x1c, RZ, 0xfc, !PT ;  /* 0x0000001c364b7812 */ /* 0x000fe200078efcff */
[----:B------:R-:W-:Y:S01]  /*19d0*/  @!P6 IMAD.IADD R55, R55, 0x1, -R0 ;  /* 0x000000013737e824 */ /* 0x000fe200078e0a00 */
[C---:B------:R-:W-:Y:S01]  /*19e0*/  ISETP.GT.U32.AND P4, PT, R0.reuse, R56, PT ;  /* 0x000000380000720c */ /* 0x040fe20003f84070 */
[C---:B------:R-:W-:Y:S01]  /*19f0*/  IMAD R59, R0.reuse, R59, R66 ;  /* 0x0000003b003b7224 */ /* 0x040fe200078e0242 */
[C---:B------:R-:W-:Y:S01]  /*1a00*/  ISETP.GT.U32.AND P6, PT, R0.reuse, R58, PT ;  /* 0x0000003a0000720c */ /* 0x040fe20003fc4070 */
[----:B------:R-:W-:Y:S01]  /*1a10*/  @!P3 IMAD.MOV R55, RZ, RZ, -R55 ;  /* 0x000000ffff37b224 */ /* 0x000fe200078e0a37 */
[----:B------:R-:W-:Y:S01]  /*1a20*/  IABS R67, R72 ;  /* 0x0000004800437213 */ /* 0x000fe20000000000 */
[----:B------:R1:W-:Y:S01]  /*1a30*/  LDGSTS.E [R121+0x3c00], [R36.64], !P5 ;  /* 0x03c0000024797fae */ /* 0x0003e2000e921848 */
[----:B------:R-:W-:-:S02]  /*1a40*/  ISETP.GT.U32.AND P3, PT, R0, R59, PT ;  /* 0x0000003b0000720c */ /* 0x000fc40003f64070 */
[----:B------:R-:W-:Y:S01]  /*1a50*/  IABS R69, R75 ;  /* 0x0000004b00457213 */ /* 0x000fe20000000000 */
[----:B------:R1:W-:Y:S01]  /*1a60*/  LDGSTS.E [R117+0x600], [R38.64], !P2 ;  /* 0x0060000026757fae */ /* 0x0003e2000d121848 */
[C---:B------:R-:W-:Y:S02]  /*1a70*/  LOP3.LUT R77, R54.reuse, 0x20, RZ, 0xfc, !PT ;  /* 0x00000020364d7812 */ /* 0x040fe400078efcff */
[----:B------:R-:W-:Y:S01]  /*1a80*/  LOP3.LUT R78, R54, 0x24, RZ, 0xfc, !PT ;  /* 0x00000024364e7812 */ /* 0x000fe200078efcff */
[--C-:B------:R-:W-:Y:S01]  /*1a90*/  @!P4 IMAD.IADD R56, R56, 0x1, -R0.reuse ;  /* 0x000000013838c824 */ /* 0x100fe200078e0a00 */
[----:B------:R-:W-:Y:S01]  /*1aa0*/  ISETP.GE.AND P4, PT, R68, RZ, PT ;  /* 0x000000ff4400720c */ /* 0x000fe20003f86270 */
[----:B------:R-:W-:Y:S01]  /*1ab0*/  @!P6 IMAD.IADD R58, R58, 0x1, -R0 ;  /* 0x000000013a3ae824 */ /* 0x000fe200078e0a00 */
[----:B------:R-:W-:Y:S01]  /*1ac0*/  ISETP.GE.AND P6, PT, R70, RZ, PT ;  /* 0x000000ff4600720c */ /* 0x000fe20003fc6270 */
[----:B------:R-:W-:Y:S01]  /*1ad0*/  IMAD.MOV.U32 R68, RZ, RZ, R64 ;  /* 0x000000ffff447224 */ /* 0x000fe200078e0040 */
[----:B------:R-:W-:Y:S01]  /*1ae0*/  IABS R70, R78 ;  /* 0x0000004e00467213 */ /* 0x000fe20000000000 */
[----:B------:R-:W-:Y:S01]  /*1af0*/  @!P3 IMAD.IADD R59, R59, 0x1, -R0 ;  /* 0x000000013b3bb824 */ /* 0x000fe200078e0a00 */
[----:B------:R-:W-:Y:S01]  /*1b00*/  ISETP.GT.U32.AND P3, PT, R0, R58, PT ;  /* 0x0000003a0000720c */ /* 0x000fe20003f64070 */
[----:B------:R-:W-:Y:S01]  /*1b10*/  IMAD.HI.U32 R65, R51, R68, RZ ;  /* 0x0000004433417227 */ /* 0x000fe200078e00ff */
[----:B------:R-:W-:-:S02]  /*1b20*/  LOP3.LUT R79, R54, 0x28, RZ, 0xfc, !PT ;  /* 0x00000028364f7812 */ /* 0x000fc400078efcff */
[----:B------:R-:W-:Y:S01]  /*1b30*/  ISETP.GT.U32.AND P1, PT, R0, R59, PT ;  /* 0x0000003b0000720c */ /* 0x000fe20003f24070 */
[C---:B------:R-:W-:Y:S01]  /*1b40*/  IMAD.HI.U32 R64, R51.reuse, R67, RZ ;  /* 0x0000004333407227 */ /* 0x040fe200078e00ff */
[C---:B------:R-:W-:Y:S02]  /*1b50*/  LOP3.LUT R76, R54.reuse, 0x2c, RZ, 0xfc, !PT ;  /* 0x0000002c364c7812 */ /* 0x040fe400078efcff */
[C---:B------:R-:W-:Y:S01]  /*1b60*/  LOP3.LUT R80, R54.reuse, 0x30, RZ, 0xfc, !PT ;  /* 0x0000003036507812 */ /* 0x040fe200078efcff */
[----:B------:R-:W-:Y:S01]  /*1b70*/  IMAD.HI.U32 R66, R51, R69, RZ ;  /* 0x0000004533427227 */ /* 0x000fe200078e00ff */
[----:B------:R-:W-:Y:S02]  /*1b80*/  IABS R73, R76 ;  /* 0x0000004c00497213 */ /* 0x000fe40000000000 */
[C---:B------:R-:W-:Y:S01]  /*1b90*/  LOP3.LUT R82, R54.reuse, 0x3c, RZ, 0xfc, !PT ;  /* 0x0000003c36527812 */ /* 0x040fe200078efcff */
[----:B------:R-:W-:Y:S01]  /*1ba0*/  IMAD.MOV R65, RZ, RZ, -R65 ;  /* 0x000000ffff417224 */ /* 0x000fe200078e0a41 */
[C---:B------:R-:W-:Y:S01]  /*1bb0*/  LOP3.LUT R84, R54.reuse, 0x44, RZ, 0xfc, !PT ;  /* 0x0000004436547812 */ /* 0x040fe200078efcff */
[----:B------:R-:W-:Y:S01]  /*1bc0*/  IMAD.MOV R64, RZ, RZ, -R64 ;  /* 0x000000ffff407224 */ /* 0x000fe200078e0a40 */
[C---:B------:R-:W-:Y:S01]  /*1bd0*/  LOP3.LUT R86, R54.reuse, 0x48, RZ, 0xfc, !PT ;  /* 0x0000004836567812 */ /* 0x040fe200078efcff */
[----:B------:R-:W-:Y:S01]  /*1be0*/  IMAD.MOV R66, RZ, RZ, -R66 ;  /* 0x000000ffff427224 */ /* 0x000fe200078e0a42 */
[----:B------:R-:W-:Y:S01]  /*1bf0*/  LOP3.LUT R88, R54, 0x58, RZ, 0xfc, !PT ;  /* 0x0000005836587812 */ /* 0x000fe200078efcff */
[C---:B------:R-:W-:Y:S01]  /*1c00*/  IMAD R65, R0.reuse, R65, R68 ;  /* 0x0000004100417224 */ /* 0x040fe200078e0244 */
[----:B------:R-:W-:Y:S01]  /*1c10*/  IABS R83, R86 ;  /* 0x0000005600537213 */ /* 0x000fe20000000000 */
[----:B------:R-:W-:Y:S01]  /*1c20*/  @!P4 IMAD.MOV R56, RZ, RZ, -R56 ;  /* 0x000000ffff38c224 */ /* 0x000fe200078e0a38 */
[----:B------:R-:W-:Y:S01]  /*1c30*/  ISETP.GE.AND P4, PT, R71, RZ, PT ;  /* 0x000000ff4700720c */ /* 0x000fe20003f86270 */
[C---:B------:R-:W-:Y:S01]  /*1c40*/  IMAD R64, R0.reuse, R64, R67 ;  /* 0x0000004000407224 */ /* 0x040fe200078e0243 */
[----:B------:R-:W-:Y:S01]  /*1c50*/  IADD3 R67, R53, -0x8, RZ ;  /* 0xfffffff835437810 */ /* 0x000fe20007ffe0ff */
[----:B------:R-:W-:Y:S01]  /*1c60*/  IMAD R66, R0, R66, R69 ;  /* 0x0000004200427224 */ /* 0x000fe200078e0245 */
[----:B------:R-:W-:Y:S01]  /*1c70*/  IABS R69, R77 ;  /* 0x0000004d00457213 */ /* 0x000fe20000000000 */
[--C-:B------:R-:W-:Y:S01]  /*1c80*/  @!P3 IMAD.IADD R58, R58, 0x1, -R0.reuse ;  /* 0x000000013a3ab824 */ /* 0x100fe200078e0a00 */
[C---:B------:R-:W-:Y:S01]  /*1c90*/  ISETP.GT.U32.AND P3, PT, R0.reuse, R64, PT ;  /* 0x000000400000720c */ /* 0x040fe20003f64070 */
[----:B------:R-:W-:Y:S01]  /*1ca0*/  @!P1 IMAD.IADD R59, R59, 0x1, -R0 ;  /* 0x000000013b3b9824 */ /* 0x000fe200078e0a00 */
[C---:B------:R-:W-:Y:S01]  /*1cb0*/  ISETP.GT.U32.AND P1, PT, R0.reuse, R65, PT ;  /* 0x000000410000720c */ /* 0x040fe20003f24070 */
[----:B------:R-:W-:Y:S01]  /*1cc0*/  @!P6 IMAD.MOV R58, RZ, RZ, -R58 ;  /* 0x000000ffff3ae224 */ /* 0x000fe200078e0a3a */
[----:B------:R-:W-:Y:S01]  /*1cd0*/  ISETP.GT.U32.AND P6, PT, R0, R66, PT ;  /* 0x000000420000720c */ /* 0x000fe20003fc4070 */
[----:B------:R-:W-:Y:S01]  /*1ce0*/  IMAD.HI.U32 R68, R51, R70, RZ ;  /* 0x0000004633447227 */ /* 0x000fe200078e00ff */
[----:B------:R-:W-:-:S02]  /*1cf0*/  IABS R71, R79 ;  /* 0x0000004f00477213 */ /* 0x000fc40000000000 */
[C---:B------:R-:W-:Y:S01]  /*1d00*/  LOP3.LUT R90, R54.reuse, 0x64, RZ, 0xfc, !PT ;  /* 0x00000064365a7812 */ /* 0x040fe200078efcff */
[----:B------:R-:W-:Y:S01]  /*1d10*/  @!P4 IMAD.MOV R59, RZ, RZ, -R59 ;  /* 0x000000ffff3bc224 */ /* 0x000fe200078e0a3b */
[----:B------:R-:W-:Y:S01]  /*1d20*/  ISETP.GE.U32.AND P4, PT, R67, 0x7fffffd9, PT ;  /* 0x7fffffd94300780c */ /* 0x000fe20003f86070 */
[----:B------:R-:W-:Y:S01]  /*1d30*/  IMAD.HI.U32 R67, R51, R69, RZ ;  /* 0x0000004533437227 */ /* 0x000fe200078e00ff */
[----:B------:R-:W-:Y:S02]  /*1d40*/  IABS R95, R90 ;  /* 0x0000005a005f7213 */ /* 0x000fe40000000000 */
[C---:B------:R-:W-:Y:S01]  /*1d50*/  LOP3.LUT R92, R54.reuse, 0x6c, RZ, 0xfc, !PT ;  /* 0x0000006c365c7812 */ /* 0x040fe200078efcff */
[--C-:B------:R-:W-:Y:S01]  /*1d60*/  @!P1 IMAD.IADD R65, R65, 0x1, -R0.reuse ;  /* 0x0000000141419824 */ /* 0x100fe200078e0a00 */
[----:B------:R-:W-:Y:S01]  /*1d70*/  LOP3.LUT R94, R54, 0x74, RZ, 0xfc, !PT ;  /* 0x00000074365e7812 */ /* 0x000fe200078efcff */
[--C-:B------:R-:W-:Y:S01]  /*1d80*/  @!P3 IMAD.IADD R64, R64, 0x1, -R0.reuse ;  /* 0x000000014040b824 */ /* 0x100fe200078e0a00 */
[----:B------:R-:W-:Y:S01]  /*1d90*/  ISETP.GE.AND P3, PT, R72, RZ, PT ;  /* 0x000000ff4800720c */ /* 0x000fe20003f66270 */
[----:B------:R-:W-:Y:S01]  /*1da0*/  @!P6 IMAD.IADD R66, R66, 0x1, -R0 ;  /* 0x000000014242e824 */ /* 0x000fe200078e0a00 */
[C---:B------:R-:W-:Y:S01]  /*1db0*/  ISETP.GT.U32.AND P6, PT, R0.reuse, R65, PT ;  /* 0x000000410000720c */ /* 0x040fe20003fc4070 */
[----:B------:R-:W-:Y:S01]  /*1dc0*/  IMAD.MOV R67, RZ, RZ, -R67 ;  /* 0x000000ffff437224 */ /* 0x000fe200078e0a43 */
[C---:B------:R-:W-:Y:S01]  /*1dd0*/  ISETP.GT.U32.AND P1, PT, R0.reuse, R64, PT ;  /* 0x000000400000720c */ /* 0x040fe20003f24070 */
[----:B------:R1:W-:Y:S01]  /*1de0*/  LDGSTS.E [R117+0xe00], [R40.64], !P4 ;  /* 0x00e0000028757fae */ /* 0x0003e2000e121848 */
[C---:B------:R-:W-:Y:S01]  /*1df0*/  ISETP.GT.U32.AND P0, PT, R0.reuse, R66, PT ;  /* 0x000000420000720c */ /* 0x040fe20003f04070 */
[----:B------:R-:W-:Y:S01]  /*1e00*/  IMAD R67, R0, R67, R69 ;  /* 0x0000004300437224 */ /* 0x000fe200078e0245 */
[----:B------:R-:W-:Y:S01]  /*1e10*/  IABS R72, R80 ;  /* 0x0000005000487213 */ /* 0x000fe20000000000 */
[----:B------:R-:W-:Y:S01]  /*1e20*/  IMAD.MOV R69, RZ, RZ, -R68 ;  /* 0x000000ffff457224 */ /* 0x000fe200078e0a44 */
[----:B------:R-:W-:Y:S01]  /*1e30*/  IABS R97, R92 ;  /* 0x0000005c00617213 */ /* 0x000fe20000000000 */
[----:B------:R-:W-:Y:S01]  /*1e40*/  IMAD.HI.U32 R68, R51, R71, RZ ;  /* 0x0000004733447227 */ /* 0x000fe200078e00ff */
[----:B------:R-:W-:-:S03]  /*1e50*/  LOP3.LUT R96, R54, 0x78, RZ, 0xfc, !PT ;  /* 0x0000007836607812 */ /* 0x000fc600078efcff */
[----:B------:R-:W-:Y:S02]  /*1e60*/  IMAD R69, R0, R69, R70 ;  /* 0x0000004500457224 */ /* 0x000fe400078e0246 */
[--C-:B------:R-:W-:Y:S02]  /*1e70*/  @!P6 IMAD.IADD R65, R65, 0x1, -R0.reuse ;  /* 0x000000014141e824 */ /* 0x100fe400078e0a00 */
[----:B------:R-:W-:Y:S01]  /*1e80*/  @!P1 IMAD.IADD R64, R64, 0x1, -R0 ;  /* 0x0000000140409824 */ /* 0x000fe200078e0a00 */
[C---:B------:R-:W-:Y:S01]  /*1e90*/  ISETP.GT.U32.AND P6, PT, R0.reuse, R69, PT ;  /* 0x000000450000720c */ /* 0x040fe20003fc4070 */
[----:B------:R-:W-:Y:S01]  /*1ea0*/  IMAD.MOV R70, RZ, RZ, -R68 ;  /* 0x000000ffff467224 */ /* 0x000fe200078e0a44 */
[----:B------:R-:W-:Y:S01]  /*1eb0*/  ISETP.GT.U32.AND P1, PT, R0, R67, PT ;  /* 0x000000430000720c */ /* 0x000fe20003f24070 */
[----:B------:R-:W-:-:S04]  /*1ec0*/  IMAD.HI.U32 R68, R51, R73, RZ ;  /* 0x0000004933447227 */ /* 0x000fc800078e00ff */
[----:B------:R-:W-:Y:S02]  /*1ed0*/  IMAD.MOV R68, RZ, RZ, -R68 ;  /* 0x000000ffff447224 */ /* 0x000fe400078e0a44 */
[--C-:B------:R-:W-:Y:S01]  /*1ee0*/  @!P0 IMAD.IADD R66, R66, 0x1, -R0.reuse ;  /* 0x0000000142428824 */ /* 0x100fe200078e0a00 */
[----:B------:R-:W-:Y:S01]  /*1ef0*/  ISETP.GE.AND P0, PT, R74, RZ, PT ;  /* 0x000000ff4a00720c */ /* 0x000fe20003f06270 */
[----:B------:R-:W-:Y:S01]  /*1f00*/  IMAD R73, R0, R68, R73 ;  /* 0x0000004400497224 */ /* 0x000fe200078e0249 */
[----:B------:R-:W-:Y:S01]  /*1f10*/  LOP3.LUT R74, R54, 0x34, RZ, 0xfc, !PT ;  /* 0x00000034364a7812 */ /* 0x000fe200078efcff */
[--C-:B------:R-:W-:Y:S02]  /*1f20*/  @!P6 IMAD.IADD R69, R69, 0x1, -R0.reuse ;  /* 0x000000014545e824 */ /* 0x100fe400078e0a00 */
[----:B------:R-:W-:Y:S01]  /*1f30*/  @!P1 IMAD.IADD R67, R67, 0x1, -R0 ;  /* 0x0000000143439824 */ /* 0x000fe200078e0a00 */
[----:B------:R-:W-:Y:S01]  /*1f40*/  ISETP.GE.AND P1, PT, R75, RZ, PT ;  /* 0x000000ff4b00720c */ /* 0x000fe20003f26270 */
[----:B------:R-:W-:Y:S01]  /*1f50*/  IMAD.MOV.U32 R75, RZ, RZ, R72 ;  /* 0x000000ffff4b7224 */ /* 0x000fe200078e0048 */
[C---:B------:R-:W-:Y:S01]  /*1f60*/  ISETP.GT.U32.AND P6, PT, R0.reuse, R69, PT ;  /* 0x000000450000720c */ /* 0x040fe20003fc4070 */
[C---:B------:R-:W-:Y:S01]  /*1f70*/  IMAD R71, R0.reuse, R70, R71 ;  /* 0x0000004600477224 */ /* 0x040fe200078e0247 */
[----:B------:R-:W-:Y:S01]  /*1f80*/  ISETP.GT.U32.AND P5, PT, R0, R67, PT ;  /* 0x000000430000720c */ /* 0x000fe20003fa4070 */
[----:B------:R-:W-:Y:S01]  /*1f90*/  IMAD.HI.U32 R68, R51, R75, RZ ;  /* 0x0000004b33447227 */ /* 0x000fe200078e00ff */
[----:B------:R-:W-:-:S02]  /*1fa0*/  IABS R72, R74 ;  /* 0x0000004a00487213 */ /* 0x000fc40000000000 */
[----:B------:R-:W-:Y:S01]  /*1fb0*/  IADD3 R70, R53, -0xc, RZ ;  /* 0xfffffff435467810 */ /* 0x000fe20007ffe0ff */
[----:B------:R-:W-:Y:S02]  /*1fc0*/  IMAD.MOV R68, RZ, RZ, -R68 ;  /* 0x000000ffff447224 */ /* 0x000fe400078e0a44 */
[----:B------:R-:W-:Y:S01]  /*1fd0*/  @!P3 IMAD.MOV R64, RZ, RZ, -R64 ;  /* 0x000000ffff40b224 */ /* 0x000fe200078e0a40 */
[C---:B------:R-:W-:Y:S01]  /*1fe0*/  ISETP.GT.U32.AND P3, PT, R0.reuse, R71, PT ;  /* 0x000000470000720c */ /* 0x040fe20003f64070 */
[----:B------:R-:W-:Y:S01]  /*1ff0*/  @!P1 IMAD.MOV R66, RZ, RZ, -R66 ;  /* 0x000000ffff429224 */ /* 0x000fe200078e0a42 */
[----:B------:R-:W-:Y:S01]  /*2000*/  ISETP.GE.AND P1, PT, R77, RZ, PT ;  /* 0x000000ff4d00720c */ /* 0x000fe20003f26270 */
[--C-:B------:R-:W-:Y:S01]  /*2010*/  @!P6 IMAD.IADD R69, R69, 0x1, -R0.reuse ;  /* 0x000000014545e824 */ /* 0x100fe200078e0a00 */
[----:B------:R-:W-:Y:S01]  /*2020*/  ISETP.GT.U32.AND P6, PT, R0, R73, PT ;  /* 0x000000490000720c */ /* 0x000fe20003fc4070 */
[----:B------:R-:W-:Y:S01]  /*2030*/  @!P5 IMAD.IADD R67, R67, 0x1, -R0 ;  /* 0x000000014343d824 */ /* 0x000fe200078e0a00 */
[----:B------:R-:W-:Y:S01]  /*2040*/  ISETP.GE.AND P5, PT, R78, RZ, PT ;  /* 0x000000ff4e00720c */ /* 0x000fe20003fa6270 */
[----:B------:R-:W-:Y:S01]  /*2050*/  IMAD R75, R0, R68, R75 ;  /* 0x00000044004b7224 */ /* 0x000fe200078e024b */
[----:B------:R-:W-:Y:S01]  /*2060*/  LOP3.LUT R78, R54, 0x38, RZ, 0xfc, !PT ;  /* 0x00000038364e7812 */ /* 0x000fe200078efcff */
[----:B------:R-:W-:-:S02]  /*2070*/  IMAD.MOV.U32 R68, RZ, RZ, R67 ;  /* 0x000000ffff447224 */ /* 0x000fc400078e0043 */
[----:B------:R-:W-:Y:S01]  /*2080*/  IMAD.HI.U32 R67, R51, R72, RZ ;  /* 0x0000004833437227 */ /* 0x000fe200078e00ff */
[----:B------:R-:W-:-:S03]  /*2090*/  IABS R77, R78 ;  /* 0x0000004e004d7213 */ /* 0x000fc60000000000 */
[----:B------:R-:W-:Y:S01]  /*20a0*/  @!P1 IMAD.MOV R68, RZ, RZ, -R68 ;  /* 0x000000ffff449224 */ /* 0x000fe200078e0a44 */
[C---:B------:R-:W-:Y:S01]  /*20b0*/  ISETP.GT.U32.AND P1, PT, R0.reuse, R75, PT ;  /* 0x0000004b0000720c */ /* 0x040fe20003f24070 */
[--C-:B------:R-:W-:Y:S02]  /*20c0*/  @!P6 IMAD.IADD R73, R73, 0x1, -R0.reuse ;  /* 0x000000014949e824 */ /* 0x100fe400078e0a00 */
[----:B------:R-:W-:Y:S02]  /*20d0*/  IMAD.MOV R67, RZ, RZ, -R67 ;  /* 0x000000ffff437224 */ /* 0x000fe400078e0a43 */
[----:B------:R-:W-:Y:S01]  /*20e0*/  @!P0 IMAD.MOV R65, RZ, RZ, -R65 ;  /* 0x000000ffff418224 */ /* 0x000fe200078e0a41 */
[----:B------:R-:W-:Y:S01]  /*20f0*/  ISETP.GT.U32.AND P6, PT, R0, R73, PT ;  /* 0x000000490000720c */ /* 0x000fe20003fc4070 */
[----:B------:R-:W-:Y:S01]  /*2100*/  @!P3 IMAD.IADD R71, R71, 0x1, -R0 ;  /* 0x000000014747b824 */ /* 0x000fe200078e0a00 */
[----:B------:R-:W-:Y:S01]  /*2110*/  ISETP.GE.U32.AND P0, PT, R70, 0x7fffffd5, PT ;  /* 0x7fffffd54600780c */ /* 0x000fe20003f06070 */
[----:B------:R-:W-:Y:S01]  /*2120*/  IMAD.HI.U32 R70, R51, R77, RZ ;  /* 0x0000004d33467227 */ /* 0x000fe200078e00ff */
[----:B------:R-:W-:-:S02]  /*2130*/  ISETP.GE.AND P3, PT, R79, RZ, PT ;  /* 0x000000ff4f00720c */ /* 0x000fc40003f66270 */
[----:B------:R-:W-:Y:S01]  /*2140*/  IABS R79, R82 ;  /* 0x00000052004f7213 */ /* 0x000fe20000000000 */
[----:B------:R-:W-:Y:S01]  /*2150*/  @!P1 IMAD.IADD R75, R75, 0x1, -R0 ;  /* 0x000000014b4b9824 */ /* 0x000fe200078e0a00 */
[C---:B------:R-:W-:Y:S01]  /*2160*/  ISETP.GT.U32.AND P2, PT, R0.reuse, R71, PT ;  /* 0x000000470000720c */ /* 0x040fe20003f44070 */
[C---:B------:R-:W-:Y:S02]  /*2170*/  IMAD R67, R0.reuse, R67, R72 ;  /* 0x0000004300437224 */ /* 0x040fe400078e0248 */
[----:B------:R-:W-:Y:S01]  /*2180*/  IMAD.MOV R72, RZ, RZ, -R70 ;  /* 0x000000ffff487224 */ /* 0x000fe200078e0a46 */
[C---:B------:R-:W-:Y:S01]  /*2190*/  ISETP.GT.U32.AND P1, PT, R0.reuse, R75, PT ;  /* 0x0000004b0000720c */ /* 0x040fe20003f24070 */
[----:B------:R-:W-:Y:S01]  /*21a0*/  @!P6 IMAD.IADD R73, R73, 0x1, -R0 ;  /* 0x000000014949e824 */ /* 0x000fe200078e0a00 */
[----:B------:R-:W-:Y:S01]  /*21b0*/  ISETP.GT.U32.AND P6, PT, R0, R67, PT ;  /* 0x000000430000720c */ /* 0x000fe20003fc4070 */
[----:B------:R-:W-:Y:S01]  /*21c0*/  IMAD.HI.U32 R70, R51, R79, RZ ;  /* 0x0000004f33467227 */ /* 0x000fe200078e00ff */
[----:B------:R1:W-:Y:S03]  /*21d0*/  LDGSTS.E [R117+0x1600], [R42.64], !P0 ;  /* 0x016000002a757fae */ /* 0x0003e6000c121848 */
[----:B------:R-:W-:-:S02]  /*21e0*/  IMAD.MOV R70, RZ, RZ, -R70 ;  /* 0x000000ffff467224 */ /* 0x000fc400078e0a46 */
[--C-:B------:R-:W-:Y:S01]  /*21f0*/  @!P2 IMAD.IADD R71, R71, 0x1, -R0.reuse ;  /* 0x000000014747a824 */ /* 0x100fe200078e0a00 */
[----:B------:R-:W-:Y:S01]  /*2200*/  ISETP.GE.AND P2, PT, R80, RZ, PT ;  /* 0x000000ff5000720c */ /* 0x000fe20003f46270 */
[----:B------:R-:W-:Y:S01]  /*2210*/  IMAD R79, R0, R70, R79 ;  /* 0x00000046004f7224 */ /* 0x000fe200078e024f */
[----:B------:R-:W-:Y:S01]  /*2220*/  LOP3.LUT R80, R54, 0x40, RZ, 0xfc, !PT ;  /* 0x0000004036507812 */ /* 0x000fe200078efcff */
[--C-:B------:R-:W-:Y:S02]  /*2230*/  @!P1 IMAD.IADD R75, R75, 0x1, -R0.reuse ;  /* 0x000000014b4b9824 */ /* 0x100fe400078e0a00 */
[----:B------:R-:W-:Y:S01]  /*2240*/  @!P6 IMAD.IADD R67, R67, 0x1, -R0 ;  /* 0x000000014343e824 */ /* 0x000fe200078e0a00 */
[C---:B------:R-:W-:Y:S01]  /*2250*/  ISETP.GT.U32.AND P1, PT, R0.reuse, R79, PT ;  /* 0x0000004f0000720c */ /* 0x040fe20003f24070 */
[C---:B------:R-:W-:Y:S01]  /*2260*/  IMAD R77, R0.reuse, R72, R77 ;  /* 0x00000048004d7224 */ /* 0x040fe200078e024d */
[----:B------:R-:W-:Y:S01]  /*2270*/  IABS R81, R80 ;  /* 0x0000005000517213 */ /* 0x000fe20000000000 */
[----:B------:R-:W-:Y:S01]  /*2280*/  @!P5 IMAD.MOV R69, RZ, RZ, -R69 ;  /* 0x000000ffff45d224 */ /* 0x000fe200078e0a45 */
[----:B------:R-:W-:Y:S01]  /*2290*/  ISETP.GT.U32.AND P6, PT, R0, R67, PT ;  /* 0x000000430000720c */ /* 0x000fe20003fc4070 */
[----:B------:R-:W-:Y:S01]  /*22a0*/  @!P3 IMAD.MOV R71, RZ, RZ, -R71 ;  /* 0x000000ffff47b224 */ /* 0x000fe200078e0a47 */
[----:B------:R-:W-:Y:S01]  /*22b0*/  ISETP.GE.AND P5, PT, R76, RZ, PT ;  /* 0x000000ff4c00720c */ /* 0x000fe20003fa6270 */
[----:B------:R-:W-:Y:S01]  /*22c0*/  IMAD.HI.U32 R70, R51, R81, RZ ;  /* 0x0000005133467227 */ /* 0x000fe200078e00ff */
[----:B------:R-:W-:-:S02]  /*22d0*/  ISETP.GT.U32.AND P3, PT, R0, R77, PT ;  /* 0x0000004d0000720c */ /* 0x000fc40003f64070 */
[----:B------:R-:W-:Y:S01]  /*22e0*/  IABS R76, R84 ;  /* 0x00000054004c7213 */ /* 0x000fe20000000000 */
[----:B------:R-:W-:Y:S02]  /*22f0*/  IMAD.MOV R70, RZ, RZ, -R70 ;  /* 0x000000ffff467224 */ /* 0x000fe400078e0a46 */
[----:B------:R-:W-:Y:S02]  /*2300*/  @!P1 IMAD.IADD R79, R79, 0x1, -R0 ;  /* 0x000000014f4f9824 */ /* 0x000fe400078e0a00 */
[----:B------:R-:W-:-:S03]  /*2310*/  IMAD.HI.U32 R72, R51, R76, RZ ;  /* 0x0000004c33487227 */ /* 0x000fc600078e00ff */
[----:B------:R-:W-:Y:S01]  /*2320*/  ISETP.GT.U32.AND P1, PT, R0, R79, PT ;  /* 0x0000004f0000720c */ /* 0x000fe20003f24070 */
[--C-:B------:R-:W-:Y:S01]  /*2330*/  @!P6 IMAD.IADD R67, R67, 0x1, -R0.reuse ;  /* 0x000000014343e824 */ /* 0x100fe200078e0a00 */
[----:B------:R-:W-:Y:S01]  /*2340*/  ISETP.GE.AND P6, PT, R82, RZ, PT ;  /* 0x000000ff5200720c */ /* 0x000fe20003fc6270 */
[----:B------:R-:W-:Y:S01]  /*2350*/  IMAD R81, R0, R70, R81 ;  /* 0x0000004600517224 */ /* 0x000fe200078e0251 */
[----:B------:R-:W-:Y:S01]  /*2360*/  LOP3.LUT R82, R54, 0x50, RZ, 0xfc, !PT ;  /* 0x0000005036527812 */ /* 0x000fe200078efcff */
[----:B------:R-:W-:Y:S01]  /*2370*/  @!P5 IMAD.MOV R73, RZ, RZ, -R73 ;  /* 0x000000ffff49d224 */ /* 0x000fe200078e0a49 */
[----:B------:R-:W-:Y:S01]  /*2380*/  ISETP.GE.AND P5, PT, R74, RZ, PT ;  /* 0x000000ff4a00720c */ /* 0x000fe20003fa6270 */
[----:B------:R-:W-:Y:S01]  /*2390*/  @!P3 IMAD.IADD R77, R77, 0x1, -R0 ;  /* 0x000000014d4db824 */ /* 0x000fe200078e0a00 */
[----:B------:R-:W-:Y:S01]  /*23a0*/  IABS R87, R82 ;  /* 0x0000005200577213 */ /* 0x000fe20000000000 */
[----:B------:R-:W-:Y:S02]  /*23b0*/  IMAD.MOV.U32 R70, RZ, RZ, R67 ;  /* 0x000000ffff467224 */ /* 0x000fe400078e0043 */
[----:B------:R-:W-:Y:S01]  /*23c0*/  IMAD.MOV R67, RZ, RZ, -R72 ;  /* 0x000000ffff437224 */ /* 0x000fe200078e0a48 */
[----:B------:R-:W-:Y:S01]  /*23d0*/  ISETP.GT.U32.AND P3, PT, R0, R77, PT ;  /* 0x0000004d0000720c */ /* 0x000fe20003f64070 */
[----:B------:R-:W-:-:S04]  /*23e0*/  IMAD.HI.U32 R74, R51, R83, RZ ;  /* 0x00000053334a7227 */ /* 0x000fc800078e00ff */
[C---:B------:R-:W-:Y:S02]  /*23f0*/  IMAD R67, R0.reuse, R67, R76 ;  /* 0x0000004300437224 */ /* 0x040fe400078e024c */
[----:B------:R-:W-:Y:S02]  /*2400*/  @!P1 IMAD.IADD R79, R79, 0x1, -R0 ;  /* 0x000000014f4f9824 */ /* 0x000fe400078e0a00 */
[----:B------:R-:W-:Y:S01]  /*2410*/  IMAD.MOV R74, RZ, RZ, -R74 ;  /* 0x000000ffff4a7224 */ /* 0x000fe200078e0a4a */
[----:B------:R-:W-:Y:S01]  /*2420*/  ISETP.GT.U32.AND P1, PT, R0, R67, PT ;  /* 0x000000430000720c */ /* 0x000fe20003f24070 */
[----:B------:R-:W-:Y:S01]  /*2430*/  @!P2 IMAD.MOV R75, RZ, RZ, -R75 ;  /* 0x000000ffff4ba224 */ /* 0x000fe200078e0a4b */
[----:B------:R-:W-:Y:S01]  /*2440*/  ISETP.GE.AND P2, PT, R78, RZ, PT ;  /* 0x000000ff4e00720c */ /* 0x000fe20003f46270 */
[----:B------:R-:W-:Y:S01]  /*2450*/  @!P5 IMAD.MOV R70, RZ, RZ, -R70 ;  /* 0x000000ffff46d224 */ /* 0x000fe200078e0a46 */
[C---:B------:R-:W-:Y:S01]  /*2460*/  ISETP.GT.U32.AND P5, PT, R0.reuse, R81, PT ;  /* 0x000000510000720c */ /* 0x040fe20003fa4070 */
[----:B------:R-:W-:Y:S01]  /*2470*/  IMAD R83, R0, R74, R83 ;  /* 0x0000004a00537224 */ /* 0x000fe200078e0253 */
[----:B------:R-:W-:Y:S01]  /*2480*/  IABS R78, R88 ;  /* 0x00000058004e7213 */ /* 0x000fe20000000000 */
[----:B------:R-:W-:Y:S01]  /*2490*/  @!P3 IMAD.IADD R77, R77, 0x1, -R0 ;  /* 0x000000014d4db824 */ /* 0x000fe200078e0a00 */
[----:B------:R-:W-:Y:S01]  /*24a0*/  ISETP.GE.AND P3, PT, R80, RZ, PT ;  /* 0x000000ff5000720c */ /* 0x000fe20003f66270 */
[----:B------:R-:W-:Y:S01]  /*24b0*/  @!P6 IMAD.MOV R79, RZ, RZ, -R79 ;  /* 0x000000ffff4fe224 */ /* 0x000fe200078e0a4f */
[----:B------:R-:W-:Y:S01]  /*24c0*/  ISETP.GT.U32.AND P6, PT, R0, R83, PT ;  /* 0x000000530000720c */ /* 0x000fe20003fc4070 */
[----:B------:R-:W-:Y:S01]  /*24d0*/  IMAD.HI.U32 R74, R51, R87, RZ ;  /* 0x00000057334a7227 */ /* 0x000fe200078e00ff */
[----:B------:R-:W-:-:S03]  /*24e0*/  LOP3.LUT R80, R54, 0x4c, RZ, 0xfc, !PT ;  /* 0x0000004c36507812 */ /* 0x000fc600078efcff */
[--C-:B------:R-:W-:Y:S01]  /*24f0*/  @!P1 IMAD.IADD R67, R67, 0x1, -R0.reuse ;  /* 0x0000000143439824 */ /* 0x100fe200078e0a00 */
[----:B------:R-:W-:Y:S01]  /*2500*/  IABS R85, R80 ;  /* 0x0000005000557213 */ /* 0x000fe20000000000 */
[----:B------:R-:W-:Y:S01]  /*2510*/  @!P2 IMAD.MOV R77, RZ, RZ, -R77 ;  /* 0x000000ffff4da224 */ /* 0x000fe200078e0a4d */
[----:B------:R-:W-:Y:S01]  /*2520*/  ISETP.GE.AND P2, PT, R84, RZ, PT ;  /* 0x000000ff5400720c */ /* 0x000fe20003f46270 */
[--C-:B------:R-:W-:Y:S01]  /*2530*/  @!P5 IMAD.IADD R81, R81, 0x1, -R0.reuse ;  /* 0x000000015151d824 */ /* 0x100fe200078e0a00 */
[----:B------:R-:W-:Y:S01]  /*2540*/  ISETP.GT.U32.AND P1, PT, R0, R67, PT ;  /* 0x000000430000720c */ /* 0x000fe20003f24070 */
[----:B------:R-:W-:Y:S01]  /*2550*/  IMAD.HI.U32 R72, R51, R85, RZ ;  /* 0x0000005533487227 */ /* 0x000fe200078e00ff */
[----:B------:R-:W-:Y:S02]  /*2560*/  LOP3.LUT R84, R54, 0x54, RZ, 0xfc, !PT ;  /* 0x0000005436547812 */ /* 0x000fe400078efcff */
[----:B------:R-:W-:Y:S01]  /*2570*/  ISETP.GT.U32.AND P5, PT, R0, R81, PT ;  /* 0x000000510000720c */ /* 0x000fe20003fa4070 */
[----:B------:R-:W-:Y:S01]  /*2580*/  @!P6 IMAD.IADD R83, R83, 0x1, -R0 ;  /* 0x000000015353e824 */ /* 0x000fe200078e0a00 */
[----:B------:R-:W-:Y:S01]  /*2590*/  IABS R76, R84 ;  /* 0x00000054004c7213 */ /* 0x000fe20000000000 */
[----:B------:R-:W-:-:S02]  /*25a0*/  IMAD.MOV R72, RZ, RZ, -R72 ;  /* 0x000000ffff487224 */ /* 0x000fc400078e0a48 */
[----:B------:R-:W-:Y:S01]  /*25b0*/  IMAD.MOV R74, RZ, RZ, -R74 ;  /* 0x000000ffff4a7224 */ /* 0x000fe200078e0a4a */
[C---:B------:R-:W-:Y:S01]  /*25c0*/  ISETP.GT.U32.AND P6, PT, R0.reuse, R83, PT ;  /* 0x000000530000720c */ /* 0x040fe20003fc4070 */
[----:B------:R-:W-:Y:S02]  /*25d0*/  IMAD R85, R0, R72, R85 ;  /* 0x0000004800557224 */ /* 0x000fe400078e0255 */
[----:B------:R-:W-:-:S04]  /*25e0*/  IMAD.HI.U32 R72, R51, R76, RZ ;  /* 0x0000004c33487227 */ /* 0x000fc800078e00ff */
[----:B------:R-:W-:Y:S01]  /*25f0*/  @!P1 IMAD.IADD R67, R67, 0x1, -R0 ;  /* 0x0000000143439824 */ /* 0x000fe200078e0a00 */
[----:B------:R-:W-:Y:S01]  /*2600*/  ISETP.GT.U32.AND P1, PT, R0, R85, PT ;  /* 0x000000550000720c */ /* 0x000fe20003f24070 */
[----:B------:R-:W-:Y:S02]  /*2610*/  IMAD.MOV R89, RZ, RZ, -R72 ;  /* 0x000000ffff597224 */ /* 0x000fe400078e0a48 */
[----:B------:R-:W-:Y:S02]  /*2620*/  IMAD.MOV.U32 R72, RZ, RZ, R67 ;  /* 0x000000ffff487224 */ /* 0x000fe400078e0043 */
[----:B------:R-:W-:Y:S01]  /*2630*/  @!P5 IMAD.IADD R81, R81, 0x1, -R0 ;  /* 0x000000015151d824 */ /* 0x000fe200078e0a00 */
[----:B------:R-:W-:Y:S01]  /*2640*/  ISETP.GE.AND P5, PT, R86, RZ, PT ;  /* 0x000000ff5600720c */ /* 0x000fe20003fa6270 */
[----:B------:R-:W-:Y:S01]  /*2650*/  IMAD R67, R0, R89, R76 ;  /* 0x0000005900437224 */ /* 0x000fe200078e024c */
[----:B------:R-:W-:Y:S01]  /*2660*/  LOP3.LUT R86, R54, 0x5c, RZ, 0xfc, !PT ;  /* 0x0000005c36567812 */ /* 0x000fe200078efcff */
[----:B------:R-:W-:-:S02]  /*2670*/  IMAD R87, R0, R74, R87 ;  /* 0x0000004a00577224 */ /* 0x000fc400078e0257 */
[----:B------:R-:W-:-:S04]  /*2680*/  IMAD.HI.U32 R74, R51, R78, RZ ;  /* 0x0000004e334a7227 */ /* 0x000fc800078e00ff */
[----:B------:R-:W-:Y:S01]  /*2690*/  @!P6 IMAD.IADD R83, R83, 0x1, -R0 ;  /* 0x000000015353e824 */ /* 0x000fe200078e0a00 */
[C---:B------:R-:W-:Y:S01]  /*26a0*/  ISETP.GT.U32.AND P6, PT, R0.reuse, R67, PT ;  /* 0x000000430000720c */ /* 0x040fe20003fc4070 */
[----:B------:R-:W-:Y:S01]  /*26b0*/  IMAD.MOV R91, RZ, RZ, -R74 ;  /* 0x000000ffff5b7224 */ /* 0x000fe200078e0a4a */
[----:B------:R-:W-:Y:S01]  /*26c0*/  IABS R74, R86 ;  /* 0x00000056004a7213 */ /* 0x000fe20000000000 */
[----:B------:R-:W-:Y:S01]  /*26d0*/  @!P3 IMAD.MOV R81, RZ, RZ, -R81 ;  /* 0x000000ffff51b224 */ /* 0x000fe200078e0a51 */
[C---:B------:R-:W-:Y:S01]  /*26e0*/  ISETP.GT.U32.AND P3, PT, R0.reuse, R87, PT ;  /* 0x000000570000720c */ /* 0x040fe20003f64070 */
[C---:B------:R-:W-:Y:S01]  /*26f0*/  IMAD R89, R0.reuse, R91, R78 ;  /* 0x0000005b00597224 */ /* 0x040fe200078e024e */
[----:B------:R-:W-:Y:S01]  /*2700*/  IADD3 R78, R53, -0x10, RZ ;  /* 0xfffffff0354e7810 */ /* 0x000fe20007ffe0ff */
[----:B------:R-:W-:Y:S02]  /*2710*/  @!P5 IMAD.MOV R83, RZ, RZ, -R83 ;  /* 0x000000ffff53d224 */ /* 0x000fe400078e0a53 */
[----:B------:R-:W-:Y:S01]  /*2720*/  @!P1 IMAD.IADD R85, R85, 0x1, -R0 ;  /* 0x0000000155559824 */ /* 0x000fe200078e0a00 */
[----:B------:R-:W-:Y:S01]  /*2730*/  ISETP.GT.U32.AND P5, PT, R0, R89, PT ;  /* 0x000000590000720c */ /* 0x000fe20003fa4070 */
[----:B------:R-:W-:-:S02]  /*2740*/  IMAD.MOV.U32 R91, RZ, RZ, R74 ;  /* 0x000000ffff5b7224 */ /* 0x000fc400078e004a */
[----:B------:R-:W-:Y:S01]  /*2750*/  @!P6 IMAD.IADD R67, R67, 0x1, -R0 ;  /* 0x000000014343e824 */ /* 0x000fe200078e0a00 */
[----:B------:R-:W-:Y:S01]  /*2760*/  ISETP.GT.U32.AND P1, PT, R0, R85, PT ;  /* 0x000000550000720c */ /* 0x000fe20003f24070 */
        /* <DEDUP_REMOVED lines=10> */
[--C-:B------:R-:W-:Y:S01]  /*2810*/  @!P1 IMAD.IADD R85, R85, 0x1, -R0.reuse ;  /* 0x0000000155559824 */ /* 0x100fe200078e0a00 */
[C---:B------:R-:W-:Y:S01]  /*2820*/  ISETP.GT.U32.AND P5, PT, R0.reuse, R89, PT ;  /* 0x000000590000720c */ /* 0x040fe20003fa4070 */
[----:B------:R-:W-:Y:S01]  /*2830*/  IMAD R91, R0, R74, R91 ;  /* 0x0000004a005b7224 */ /* 0x000fe200078e025b */
[----:B------:R-:W-:Y:S01]  /*2840*/  ISETP.GE.AND P1, PT, R82, RZ, PT ;  /* 0x000000ff5200720c */ /* 0x000fe20003f26270 */
[----:B------:R-:W-:Y:S01]  /*2850*/  @!P6 IMAD.IADD R67, R67, 0x1, -R0 ;  /* 0x000000014343e824 */ /* 0x000fe200078e0a00 */
[----:B------:R-:W-:Y:S01]  /*2860*/  ISETP.GE.AND P6, PT, R88, RZ, PT ;  /* 0x000000ff5800720c */ /* 0x000fe20003fc6270 */
[----:B------:R-:W-:Y:S01]  /*2870*/  IMAD.HI.U32 R74, R51, R93, RZ ;  /* 0x0000005d334a7227 */ /* 0x000fe200078e00ff */
[----:B------:R-:W-:-:S03]  /*2880*/  LOP3.LUT R88, R54, 0x68, RZ, 0xfc, !PT ;  /* 0x0000006836587812 */ /* 0x000fc600078efcff */
[----:B------:R-:W-:-:S04]  /*2890*/  IMAD.HI.U32 R76, R51, R95, RZ ;  /* 0x0000005f334c7227 */ /* 0x000fc800078e00ff */
[----:B------:R-:W-:Y:S01]  /*28a0*/  @!P3 IMAD.IADD R87, R87, 0x1, -R0 ;  /* 0x000000015757b824 */ /* 0x000fe200078e0a00 */
[C---:B------:R-:W-:Y:S01]  /*28b0*/  ISETP.GT.U32.AND P3, PT, R0.reuse, R91, PT ;  /* 0x0000005b0000720c */ /* 0x040fe20003f64070 */
[----:B------:R-:W-:Y:S02]  /*28c0*/  IMAD.MOV R74, RZ, RZ, -R74 ;  /* 0x000000ffff4a7224 */ /* 0x000fe400078e0a4a */
[----:B------:R-:W-:Y:S02]  /*28d0*/  IMAD.MOV R76, RZ, RZ, -R76 ;  /* 0x000000ffff4c7224 */ /* 0x000fe400078e0a4c */
[C---:B------:R-:W-:Y:S02]  /*28e0*/  IMAD R93, R0.reuse, R74, R93 ;  /* 0x0000004a005d7224 */ /* 0x040fe400078e025d */
[C---:B------:R-:W-:Y:S01]  /*28f0*/  IMAD R95, R0.reuse, R76, R95 ;  /* 0x0000004c005f7224 */ /* 0x040fe200078e025f */
[----:B------:R-:W-:Y:S01]  /*2900*/  IADD3 R76, R53, -0x14, RZ ;  /* 0xffffffec354c7810 */ /* 0x000fe20007ffe0ff */
[--C-:B------:R-:W-:Y:S01]  /*2910*/  @!P5 IMAD.IADD R89, R89, 0x1, -R0.reuse ;  /* 0x000000015959d824 */ /* 0x100fe200078e0a00 */
[----:B------:R-:W-:Y:S01]  /*2920*/  ISETP.GT.U32.AND P5, PT, R0, R93, PT ;  /* 0x0000005d0000720c */ /* 0x000fe20003fa4070 */
[----:B------:R-:W-:Y:S01]  /*2930*/  @!P1 IMAD.MOV R87, RZ, RZ, -R87 ;  /* 0x000000ffff579224 */ /* 0x000fe200078e0a57 */
[----:B------:R-:W-:Y:S01]  /*2940*/  ISETP.GE.AND P1, PT, R84, RZ, PT ;  /* 0x000000ff5400720c */ /* 0x000fe20003f26270 */
[----:B------:R-:W-:Y:S01]  /*2950*/  @!P6 IMAD.MOV R89, RZ, RZ, -R89 ;  /* 0x000000ffff59e224 */ /* 0x000fe200078e0a59 */
[----:B------:R-:W-:Y:S01]  /*2960*/  ISETP.GT.U32.AND P6, PT, R0, R95, PT ;  /* 0x0000005f0000720c */ /* 0x000fe20003fc4070 */
[----:B------:R-:W-:Y:S01]  /*2970*/  @!P3 IMAD.IADD R91, R91, 0x1, -R0 ;  /* 0x000000015b5bb824 */ /* 0x000fe200078e0a00 */
[----:B------:R-:W-:Y:S01]  /*2980*/  LOP3.LUT R84, R54, 0x70, RZ, 0xfc, !PT ;  /* 0x0000007036547812 */ /* 0x000fe200078efcff */
[----:B------:R-:W-:-:S02]  /*2990*/  IMAD.MOV.U32 R74, RZ, RZ, R67 ;  /* 0x000000ffff4a7224 */ /* 0x000fc400078e0043 */
[----:B------:R-:W-:Y:S01]  /*29a0*/  @!P2 IMAD.MOV R85, RZ, RZ, -R85 ;  /* 0x000000ffff55a224 */ /* 0x000fe200078e0a55 */
[----:B------:R-:W-:Y:S02]  /*29b0*/  ISETP.GT.U32.AND P3, PT, R0, R91, PT ;  /* 0x0000005b0000720c */ /* 0x000fe40003f64070 */
[----:B------:R-:W-:Y:S01]  /*29c0*/  ISETP.GE.U32.AND P2, PT, R78, 0x7fffffd1, PT ;  /* 0x7fffffd14e00780c */ /* 0x000fe20003f46070 */
[----:B------:R-:W-:Y:S01]  /*29d0*/  @!P5 IMAD.IADD R93, R93, 0x1, -R0 ;  /* 0x000000015d5dd824 */ /* 0x000fe200078e0a00 */
[----:B------:R-:W-:Y:S01]  /*29e0*/  IABS R78, R88 ;  /* 0x00000058004e7213 */ /* 0x000fe20000000000 */
[----:B------:R-:W-:Y:S01]  /*29f0*/  @!P1 IMAD.MOV R74, RZ, RZ, -R74 ;  /* 0x000000ffff4a9224 */ /* 0x000fe200078e0a4a */
[----:B------:R-:W-:Y:S01]  /*2a00*/  ISETP.GE.U32.AND P1, PT, R76, 0x7fffffcd, PT ;  /* 0x7fffffcd4c00780c */ /* 0x000fe20003f26070 */
[----:B------:R-:W-:Y:S01]  /*2a10*/  @!P6 IMAD.IADD R95, R95, 0x1, -R0 ;  /* 0x000000015f5fe824 */ /* 0x000fe200078e0a00 */
[----:B------:R-:W-:Y:S01]  /*2a20*/  IADD3 R76, R53, -0x18, RZ ;  /* 0xffffffe8354c7810 */ /* 0x000fe20007ffe0ff */
[----:B------:R-:W-:Y:S01]  /*2a30*/  IMAD.HI.U32 R67, R51, R78, RZ ;  /* 0x0000004e33437227 */ /* 0x000fe200078e00ff */
[----:B------:R-:W-:-:S02]  /*2a40*/  ISETP.GT.U32.AND P5, PT, R0, R93, PT ;  /* 0x0000005d0000720c */ /* 0x000fc40003fa4070 */
[----:B------:R-:W-:Y:S01]  /*2a50*/  ISETP.GE.U32.AND P4, PT, R76, 0x7fffffc9, PT ;  /* 0x7fffffc94c00780c */ /* 0x000fe20003f86070 */
[----:B------:R-:W-:Y:S01]  /*2a60*/  IMAD.HI.U32 R76, R51, R97, RZ ;  /* 0x00000061334c7227 */ /* 0x000fe200078e00ff */
[----:B------:R-:W-:Y:S01]  /*2a70*/  ISETP.GT.U32.AND P6, PT, R0, R95, PT ;  /* 0x0000005f0000720c */ /* 0x000fe20003fc4070 */
[----:B------:R1:W-:Y:S01]  /*2a80*/  LDGSTS.E [R117+0x1e00], [R44.64], !P2 ;  /* 0x01e000002c757fae */ /* 0x0003e2000d121848 */
[----:B------:R-:W-:Y:S01]  /*2a90*/  IABS R99, R84 ;  /* 0x0000005400637213 */ /* 0x000fe20000000000 */
[----:B------:R-:W-:Y:S01]  /*2aa0*/  @!P3 IMAD.IADD R91, R91, 0x1, -R0 ;  /* 0x000000015b5bb824 */ /* 0x000fe200078e0a00 */
[----:B------:R-:W-:Y:S01]  /*2ab0*/  ISETP.GE.AND P3, PT, R86, RZ, PT ;  /* 0x000000ff5600720c */ /* 0x000fe20003f66270 */
[----:B------:R-:W-:Y:S01]  /*2ac0*/  IMAD.MOV R67, RZ, RZ, -R67 ;  /* 0x000000ffff437224 */ /* 0x000fe200078e0a43 */
[----:B------:R-:W-:Y:S01]  /*2ad0*/  LOP3.LUT R86, R54, 0x7c, RZ, 0xfc, !PT ;  /* 0x0000007c36567812 */ /* 0x000fe200078efcff */
[----:B------:R-:W-:Y:S01]  /*2ae0*/  IMAD.MOV R76, RZ, RZ, -R76 ;  /* 0x000000ffff4c7224 */ /* 0x000fe200078e0a4c */
[----:B------:R1:W-:Y:S01]  /*2af0*/  LDGSTS.E [R117+0x2600], [R46.64], !P1 ;  /* 0x026000002e757fae */ /* 0x0003e2000c921848 */
[C---:B------:R-:W-:Y:S01]  /*2b00*/  IMAD R67, R0.reuse, R67, R78 ;  /* 0x0000004300437224 */ /* 0x040fe200078e024e */
[----:B------:R-:W-:Y:S01]  /*2b10*/  IABS R78, R94 ;  /* 0x0000005e004e7213 */ /* 0x000fe20000000000 */
[C---:B------:R-:W-:Y:S01]  /*2b20*/  IMAD R97, R0.reuse, R76, R97 ;  /* 0x0000004c00617224 */ /* 0x040fe200078e0261 */
[----:B------:R-:W-:Y:S01]  /*2b30*/  IABS R82, R86 ;  /* 0x0000005600527213 */ /* 0x000fe20000000000 */
[--C-:B------:R-:W-:Y:S01]  /*2b40*/  @!P5 IMAD.IADD R93, R93, 0x1, -R0.reuse ;  /* 0x000000015d5dd824 */ /* 0x100fe200078e0a00 */
[C---:B------:R-:W-:Y:S01]  /*2b50*/  ISETP.GT.U32.AND P5, PT, R0.reuse, R67, PT ;  /* 0x000000430000720c */ /* 0x040fe20003fa4070 */
[----:B------:R-:W-:Y:S01]  /*2b60*/  @!P6 IMAD.IADD R95, R95, 0x1, -R0 ;  /* 0x000000015f5fe824 */ /* 0x000fe200078e0a00 */
[----:B------:R-:W-:Y:S01]  /*2b70*/  ISETP.GT.U32.AND P6, PT, R0, R97, PT ;  /* 0x000000610000720c */ /* 0x000fe20003fc4070 */
[----:B------:R-:W-:Y:S01]  /*2b80*/  @!P3 IMAD.MOV R91, RZ, RZ, -R91 ;  /* 0x000000ffff5bb224 */ /* 0x000fe200078e0a5b */
[----:B------:R-:W-:Y:S01]  /*2b90*/  ISETP.GE.AND P3, PT, R80, RZ, PT ;  /* 0x000000ff5000720c */ /* 0x000fe20003f66270 */
[----:B------:R-:W-:Y:S01]  /*2ba0*/  IMAD.HI.U32 R76, R51, R99, RZ ;  /* 0x00000063334c7227 */ /* 0x000fe200078e00ff */
[----:B------:R-:W-:Y:S01]  /*2bb0*/  IABS R80, R96 ;  /* 0x0000006000507213 */ /* 0x000fe20000000000 */
[----:B------:R1:W-:Y:S02]  /*2bc0*/  LDGSTS.E [R117+0x2e00], [R48.64], !P4 ;  /* 0x02e0000030757fae */ /* 0x0003e4000e121848 */
[----:B------:R-:W-:-:S02]  /*2bd0*/  IMAD.MOV R76, RZ, RZ, -R76 ;  /* 0x000000ffff4c7224 */ /* 0x000fc400078e0a4c */
[----:B------:R-:W-:-:S04]  /*2be0*/  IMAD.HI.U32 R54, R51, R78, RZ ;  /* 0x0000004e33367227 */ /* 0x000fc800078e00ff */
[--C-:B------:R-:W-:Y:S01]  /*2bf0*/  @!P5 IMAD.IADD R67, R67, 0x1, -R0.reuse ;  /* 0x000000014343d824 */ /* 0x100fe200078e0a00 */
[----:B------:R-:W-:Y:S01]  /*2c00*/  ISETP.GE.AND P5, PT, R90, RZ, PT ;  /* 0x000000ff5a00720c */ /* 0x000fe20003fa6270 */
[C---:B------:R-:W-:Y:S02]  /*2c10*/  IMAD R99, R0.reuse, R76, R99 ;  /* 0x0000004c00637224 */ /* 0x040fe400078e0263 */
[----:B------:R-:W-:Y:S01]  /*2c20*/  @!P6 IMAD.IADD R97, R97, 0x1, -R0 ;  /* 0x000000016161e824 */ /* 0x000fe200078e0a00 */
[C---:B------:R-:W-:Y:S01]  /*2c30*/  ISETP.GT.U32.AND P6, PT, R0.reuse, R67, PT ;  /* 0x000000430000720c */ /* 0x040fe20003fc4070 */
[----:B------:R-:W-:Y:S01]  /*2c40*/  @!P3 IMAD.MOV R93, RZ, RZ, -R93 ;  /* 0x000000ffff5db224 */ /* 0x000fe200078e0a5d */
[C---:B------:R-:W-:Y:S01]  /*2c50*/  ISETP.GT.U32.AND P3, PT, R0.reuse, R99, PT ;  /* 0x000000630000720c */ /* 0x040fe20003f64070 */
[----:B------:R-:W-:Y:S01]  /*2c60*/  IMAD.MOV R101, RZ, RZ, -R54 ;  /* 0x000000ffff657224 */ /* 0x000fe200078e0a36 */
[----:B------:R-:W-:Y:S01]  /*2c70*/  ISETP.GT.U32.AND P0, PT, R0, R97, PT ;  /* 0x000000610000720c */ /* 0x000fe20003f04070 */
[----:B------:R-:W-:-:S04]  /*2c80*/  IMAD.HI.U32 R76, R51, R80, RZ ;  /* 0x00000050334c7227 */ /* 0x000fc800078e00ff */
[----:B------:R-:W-:Y:S01]  /*2c90*/  @!P5 IMAD.MOV R95, RZ, RZ, -R95 ;  /* 0x000000ffff5fd224 */ /* 0x000fe200078e0a5f */
[----:B------:R-:W-:Y:S01]  /*2ca0*/  ISETP.GE.AND P5, PT, R88, RZ, PT ;  /* 0x000000ff5800720c */ /* 0x000fe20003fa6270 */
[----:B------:R-:W-:-:S04]  /*2cb0*/  IMAD.HI.U32 R54, R51, R82, RZ ;  /* 0x0000005233367227 */ /* 0x000fc800078e00ff */
[----:B------:R-:W-:Y:S01]  /*2cc0*/  IMAD R51, R0, R101, R78 ;  /* 0x0000006500337224 */ /* 0x000fe200078e024e */
[----:B------:R-:W-:Y:S01]  /*2cd0*/  IADD3 R78, R53, -0x2d, RZ ;  /* 0xffffffd3354e7810 */ /* 0x000fe20007ffe0ff */
[----:B------:R-:W-:Y:S01]  /*2ce0*/  @!P6 IMAD.IADD R67, R67, 0x1, -R0 ;  /* 0x000000014343e824 */ /* 0x000fe200078e0a00 */
[----:B------:R-:W-:Y:S01]  /*2cf0*/  ISETP.GE.AND P6, PT, R92, RZ, PT ;  /* 0x000000ff5c00720c */ /* 0x000fe20003fc6270 */
[----:B------:R-:W-:Y:S02]  /*2d00*/  IMAD.MOV R103, RZ, RZ, -R76 ;  /* 0x000000ffff677224 */ /* 0x000fe400078e0a4c */
[--C-:B------:R-:W-:Y:S01]  /*2d10*/  @!P0 IMAD.IADD R97, R97, 0x1, -R0.reuse ;  /* 0x0000000161618824 */ /* 0x100fe200078e0a00 */
[----:B------:R-:W-:Y:S01]  /*2d20*/  ISETP.GT.U32.AND P0, PT, R0, R51, PT ;  /* 0x000000330000720c */ /* 0x000fe20003f04070 */
[----:B------:R-:W-:Y:S02]  /*2d30*/  @!P3 IMAD.IADD R99, R99, 0x1, -R0 ;  /* 0x000000016363b824 */ /* 0x000fe400078e0a00 */
[----:B------:R-:W-:-:S02]  /*2d40*/  IMAD.MOV R105, RZ, RZ, -R54 ;  /* 0x000000ffff697224 */ /* 0x000fc400078e0a36 */
[C---:B------:R-:W-:Y:S01]  /*2d50*/  IMAD R101, R0.reuse, R103, R80 ;  /* 0x0000006700657224 */ /* 0x040fe200078e0250 */
[C---:B------:R-:W-:Y:S01]  /*2d60*/  ISETP.GT.U32.AND P2, PT, R0.reuse, R99, PT ;  /* 0x000000630000720c */ /* 0x040fe20003f44070 */
[C---:B------:R-:W-:Y:S02]  /*2d70*/  IMAD R103, R0.reuse, R105, R82 ;  /* 0x0000006900677224 */ /* 0x040fe400078e0252 */
[----:B------:R-:W-:Y:S01]  /*2d80*/  IMAD.MOV.U32 R54, RZ, RZ, R67 ;  /* 0x000000ffff367224 */ /* 0x000fe200078e0043 */
[----:B------:R-:W-:Y:S01]  /*2d90*/  IADD3 R67, R53, -0x1c, RZ ;  /* 0xffffffe435437810 */ /* 0x000fe20007ffe0ff */
[----:B------:R-:W-:Y:S01]  /*2da0*/  @!P6 IMAD.MOV R97, RZ, RZ, -R97 ;  /* 0x000000ffff61e224 */ /* 0x000fe200078e0a61 */
[C---:B------:R-:W-:Y:S01]  /*2db0*/  ISETP.GT.U32.AND P3, PT, R0.reuse, R101, PT ;  /* 0x000000650000720c */ /* 0x040fe20003f64070 */
[----:B------:R-:W-:Y:S01]  /*2dc0*/  @!P5 IMAD.MOV R54, RZ, RZ, -R54 ;  /* 0x000000ffff36d224 */ /* 0x000fe200078e0a36 */
[----:B------:R-:W-:Y:S01]  /*2dd0*/  ISETP.GT.U32.AND P5, PT, R0, R103, PT ;  /* 0x000000670000720c */ /* 0x000fe20003fa4070 */
[----:B------:R-:W-:Y:S01]  /*2de0*/  @!P0 IMAD.IADD R51, R51, 0x1, -R0 ;  /* 0x0000000133338824 */ /* 0x000fe200078e0a00 */
[----:B------:R-:W-:-:S02]  /*2df0*/  ISETP.GE.U32.AND P6, PT, R67, 0x7fffffc5, PT ;  /* 0x7fffffc54300780c */ /* 0x000fc40003fc6070 */
[----:B------:R-:W-:Y:S01]  /*2e00*/  ISETP.GE.U32.AND P0, PT, R50, 0x7fffffc1, PT ;  /* 0x7fffffc13200780c */ /* 0x000fe20003f06070 */
[--C-:B------:R-:W-:Y:S01]  /*2e10*/  @!P2 IMAD.IADD R99, R99, 0x1, -R0.reuse ;  /* 0x000000016363a824 */ /* 0x100fe200078e0a00 */
[----:B------:R-:W-:Y:S02]  /*2e20*/  ISETP.GT.U32.AND P1, PT, R0, R51, PT ;  /* 0x000000330000720c */ /* 0x000fe40003f24070 */
[----:B------:R-:W-:Y:S02]  /*2e30*/  ISETP.GE.AND P2, PT, R84, RZ, PT ;  /* 0x000000ff5400720c */ /* 0x000fe40003f46270 */
[----:B------:R-:W-:Y:S01]  /*2e40*/  IADD3 R50, R53, -0x21, RZ ;  /* 0xffffffdf35327810 */ /* 0x000fe20007ffe0ff */
[--C-:B------:R-:W-:Y:S01]  /*2e50*/  @!P3 IMAD.IADD R101, R101, 0x1, -R0.reuse ;  /* 0x000000016565b824 */ /* 0x100fe200078e0a00 */
[----:B------:R-:W-:Y:S01]  /*2e60*/  ISETP.GE.AND P3, PT, R94, RZ, PT ;  /* 0x000000ff5e00720c */ /* 0x000fe20003f66270 */
[----:B------:R-:W-:Y:S01]  /*2e70*/  @!P5 IMAD.IADD R103, R103, 0x1, -R0 ;  /* 0x000000016767d824 */ /* 0x000fe200078e0a00 */
[----:B------:R-:W-:Y:S01]  /*2e80*/  ISETP.GE.U32.AND P5, PT, R50, 0x7fffffc0, PT ;  /* 0x7fffffc03200780c */ /* 0x000fe20003fa6070 */
[----:B------:R1:W-:Y:S01]  /*2e90*/  LDGSTS.E [R117+0x3600], [R60.64], !P6 ;  /* 0x036000003c757fae */ /* 0x0003e2000f121848 */
[----:B------:R-:W-:-:S02]  /*2ea0*/  ISETP.GT.U32.AND P4, PT, R0, R101, PT ;  /* 0x000000650000720c */ /* 0x000fc40003f84070 */
[----:B------:R-:W-:Y:S01]  /*2eb0*/  ISETP.GT.U32.AND P6, PT, R0, R103, PT ;  /* 0x000000670000720c */ /* 0x000fe20003fc4070 */
[----:B------:R-:W-:Y:S01]  /*2ec0*/  @!P1 IMAD.IADD R51, R51, 0x1, -R0 ;  /* 0x0000000133339824 */ /* 0x000fe200078e0a00 */
[----:B------:R-:W-:Y:S01]  /*2ed0*/  ISETP.GE.AND P1, PT, R96, RZ, PT ;  /* 0x000000ff6000720c */ /* 0x000fe20003f26270 */
[----:B------:R-:W-:Y:S01]  /*2ee0*/  @!P2 IMAD.MOV R99, RZ, RZ, -R99 ;  /* 0x000000ffff63a224 */ /* 0x000fe200078e0a63 */
[----:B------:R-:W-:Y:S01]  /*2ef0*/  ISETP.GE.AND P2, PT, R86, RZ, PT ;  /* 0x000000ff5600720c */ /* 0x000fe20003f46270 */
[----:B------:R-:W-:Y:S01]  /*2f00*/  IMAD.MOV.U32 R50, RZ, RZ, R51 ;  /* 0x000000ffff327224 */ /* 0x000fe200078e0033 */
[C---:B------:R-:W-:Y:S01]  /*2f10*/  IADD3 R67, R53.reuse, -0x25, RZ ;  /* 0xffffffdb35437810 */ /* 0x040fe20007ffe0ff */
[----:B------:R1:W-:Y:S01]  /*2f20*/  LDGSTS.E [R117+0x3e00], [R62.64], !P0 ;  /* 0x03e000003e757fae */ /* 0x0003e2000c121848 */
[----:B------:R-:W-:Y:S01]  /*2f30*/  IADD3 R51, R53, -0x29, RZ ;  /* 0xffffffd735337810 */ /* 0x000fe20007ffe0ff */
[----:B------:R-:W-:Y:S01]  /*2f40*/  @!P3 IMAD.MOV R50, RZ, RZ, -R50 ;  /* 0x000000ffff32b224 */ /* 0x000fe200078e0a32 */
[----:B------:R-:W-:Y:S01]  /*2f50*/  ISETP.GE.U32.AND P3, PT, R67, 0x7fffffbc, PT ;  /* 0x7fffffbc4300780c */ /* 0x000fe20003f66070 */
[--C-:B------:R-:W-:Y:S01]  /*2f60*/  @!P4 IMAD.IADD R101, R101, 0x1, -R0.reuse ;  /* 0x000000016565c824 */ /* 0x100fe200078e0a00 */
[----:B------:R-:W-:Y:S01]  /*2f70*/  LOP3.LUT R67, RZ, c[0x0][0x17c], RZ, 0x33, !PT ;  /* 0x00005f00ff437a12 */ /* 0x000fe200078e33ff */
[----:B------:R-:W-:Y:S01]  /*2f80*/  @!P6 IMAD.IADD R103, R103, 0x1, -R0 ;  /* 0x000000016767e824 */ /* 0x000fe200078e0a00 */
[----:B------:R-:W-:Y:S01]  /*2f90*/  ISETP.NE.AND P6, PT, RZ, c[0x0][0x17c], PT ;  /* 0x00005f00ff007a0c */ /* 0x000fe20003fc5270 */
[----:B------:R-:W-:Y:S01]  /*2fa0*/  @!P1 IMAD.MOV R101, RZ, RZ, -R101 ;  /* 0x000000ffff659224 */ /* 0x000fe200078e0a65 */
[----:B------:R-:W-:Y:S01]  /*2fb0*/  ISETP.GE.U32.AND P4, PT, R51, 0x7fffffb8, PT ;  /* 0x7fffffb83300780c */ /* 0x000fe20003f86070 */
[----:B------:R-:W-:Y:S01]  /*2fc0*/  @!P2 IMAD.MOV R103, RZ, RZ, -R103 ;  /* 0x000000ffff67a224 */ /* 0x000fe200078e0a67 */
[----:B------:R-:W-:Y:S01]  /*2fd0*/  SEL R56, R67, R56, !P6 ;  /* 0x0000003843387207 */ /* 0x000fe20007000000 */
[----:B------:R-:W-:Y:S01]  /*2fe0*/  IMAD R51, R119, c[0x0][0x18c], RZ ;  /* 0x0000630077337a24 */ /* 0x000fe200078e02ff */
[C---:B------:R-:W-:Y:S01]  /*2ff0*/  SEL R52, R67.reuse, R52, !P6 ;  /* 0x0000003443347207 */ /* 0x040fe20007000000 */
[----:B------:R-:W0:Y:S01]  /*3000*/  LDGDEPBAR ;  /* 0x00000000000079af */ /* 0x000e220000000000 */
[C---:B------:R-:W-:Y:S01]  /*3010*/  SEL R76, R67.reuse, R55, !P6 ;  /* 0x00000037434c7207 */ /* 0x040fe20007000000 */
[----:B------:R-:W-:Y:S01]  /*3020*/  IMAD R56, R56, c[0x0][0x190], RZ ;  /* 0x0000640038387a24 */ /* 0x000fe200078e02ff */
[C---:B------:R-:W-:Y:S01]  /*3030*/  SEL R58, R67.reuse, R58, !P6 ;  /* 0x0000003a433a7207 */ /* 0x040fe20007000000 */
[----:B------:R-:W-:Y:S01]  /*3040*/  IMAD R52, R52, c[0x0][0x190], RZ ;  /* 0x0000640034347a24 */ /* 0x000fe200078e02ff */
[----:B------:R-:W-:-:S02]  /*3050*/  SEL R90, R67, R59, !P6 ;  /* 0x0000003b435a7207 */ /* 0x000fc40007000000 */
[C---:B------:R-:W-:Y:S01]  /*3060*/  SEL R100, R67.reuse, R64, !P6 ;  /* 0x0000004043647207 */ /* 0x040fe20007000000 */
[----:B------:R-:W-:Y:S01]  /*3070*/  IMAD R58, R58, c[0x0][0x190], RZ ;  /* 0x000064003a3a7a24 */ /* 0x000fe200078e02ff */
        /* <DEDUP_REMOVED lines=32> */
[----:B------:R-:W-:-:S02]  /*3280*/  SEL R172, R67, R89, !P6 ;  /* 0x0000005943ac7207 */ /* 0x000fc40007000000 */
[C---:B------:R-:W-:Y:S02]  /*3290*/  SEL R176, R67.reuse, R91, !P6 ;  /* 0x0000005b43b07207 */ /* 0x040fe40007000000 */
        /* <DEDUP_REMOVED lines=10> */
[----:B------:R-:W-:Y:S01]  /*3340*/  SEL R174, R67, R50, !P6 ;  /* 0x0000003243ae7207 */ /* 0x000fe20007000000 */
[----:B------:R-:W-:Y:S01]  /*3350*/  IMAD R50, R105, c[0x0][0x190], RZ ;  /* 0x0000640069327a24 */ /* 0x000fe200078e02ff */
[C---:B------:R-:W-:Y:S01]  /*3360*/  SEL R194, R67.reuse, R101, !P6 ;  /* 0x0000006543c27207 */ /* 0x040fe20007000000 */
[----:B------:R-:W-:Y:S01]  /*3370*/  IMAD R186, R186, c[0x0][0x190], RZ ;  /* 0x00006400baba7a24 */ /* 0x000fe200078e02ff */
[----:B------:R-:W-:Y:S01]  /*3380*/  SEL R200, R67, R103, !P6 ;  /* 0x0000006743c87207 */ /* 0x000fe20007000000 */
[----:B------:R-:W-:Y:S01]  /*3390*/  IMAD R184, R184, c[0x0][0x190], RZ ;  /* 0x00006400b8b87a24 */ /* 0x000fe200078e02ff */
[----:B------:R-:W-:Y:S01]  /*33a0*/  LEA R171, P6, R51, c[0x0][0x168], 0x2 ;  /* 0x00005a0033ab7a11 */ /* 0x000fe200078c10ff */
[----:B------:R-:W-:Y:S01]  /*33b0*/  IMAD R194, R194, c[0x0][0x190], RZ ;  /* 0x00006400c2c27a24 */ /* 0x000fe200078e02ff */
[----:B------:R-:W-:Y:S01]  /*33c0*/  ISETP.GT.AND P1, PT, R201, 0x1f, PT ;  /* 0x0000001fc900780c */ /* 0x000fe20003f24270 */
[----:B------:R-:W-:Y:S01]  /*33d0*/  IMAD R180, R180, c[0x0][0x190], RZ ;  /* 0x00006400b4b47a24 */ /* 0x000fe200078e02ff */
[----:B------:R-:W-:Y:S01]  /*33e0*/  LEA.HI.X.SX32 R91, R51, c[0x0][0x16c], 0x2, P6 ;  /* 0x00005b00335b7a11 */ /* 0x000fe200030f16ff */
[----:B------:R-:W-:Y:S01]  /*33f0*/  IMAD R200, R200, c[0x0][0x190], RZ ;  /* 0x00006400c8c87a24 */ /* 0x000fe200078e02ff */
[-C--:B------:R-:W-:Y:S01]  /*3400*/  LEA R66, P0, R56, R171.reuse, 0x2 ;  /* 0x000000ab38427211 */ /* 0x080fe200078010ff */
[----:B------:R-:W-:Y:S01]  /*3410*/  IMAD R174, R174, c[0x0][0x190], RZ ;  /* 0x00006400aeae7a24 */ /* 0x000fe200078e02ff */
[----:B------:R-:W-:Y:S01]  /*3420*/  LEA R64, P6, R52, R171, 0x2 ;  /* 0x000000ab34407211 */ /* 0x000fe200078c10ff */
[----:B------:R-:W-:Y:S01]  /*3430*/  IMAD.U32 R103, RZ, RZ, UR37 ;  /* 0x00000025ff677e24 */ /* 0x000fe2000f8e00ff */
[----:B------:R-:W-:-:S02]  /*3440*/  LEA.HI.X.SX32 R67, R56, R91, 0x2, P0 ;  /* 0x0000005b38437211 */ /* 0x000fc400000f16ff */
[----:B------:R-:W-:Y:S02]  /*3450*/  LEA R70, P0, R102, R171, 0x2 ;  /* 0x000000ab66467211 */ /* 0x000fe400078010ff */
[----:B------:R-:W-:Y:S02]  /*3460*/  LEA.HI.X.SX32 R65, R52, R91, 0x2, P6 ;  /* 0x0000005b34417211 */ /* 0x000fe400030f16ff */
[----:B------:R-:W-:Y:S02]  /*3470*/  LEA R68, P6, R90, R171, 0x2 ;  /* 0x000000ab5a447211 */ /* 0x000fe400078c10ff */
[----:B------:R-:W-:Y:S02]  /*3480*/  ISETP.GE.AND P2, PT, R119, c[0x0][0x180], PT ;  /* 0x0000600077007a0c */ /* 0x000fe40003f46270 */
[----:B------:R-:W-:Y:S02]  /*3490*/  SEL R0, RZ, 0x4, !P1 ;  /* 0x00000004ff007807 */ /* 0x000fe40004800000 */
[----:B------:R-:W-:-:S02]  /*34a0*/  LEA.HI.X.SX32 R71, R102, R91, 0x2, P0 ;  /* 0x0000005b66477211 */ /* 0x000fc400000f16ff */
[----:B------:R-:W-:Y:S02]  /*34b0*/  LEA R74, P0, R122, R171, 0x2 ;  /* 0x000000ab7a4a7211 */ /* 0x000fe400078010ff */
[----:B------:R-:W-:Y:S02]  /*34c0*/  LEA.HI.X.SX32 R69, R90, R91, 0x2, P6 ;  /* 0x0000005b5a457211 */ /* 0x000fe400030f16ff */
[----:B------:R-:W-:Y:S01]  /*34d0*/  SEL R59, R0, RZ, !P2 ;  /* 0x000000ff003b7207 */ /* 0x000fe20005000000 */
[----:B------:R-:W-:Y:S01]  /*34e0*/  IMAD R0, R87, c[0x0][0x190], RZ ;  /* 0x0000640057007a24 */ /* 0x000fe200078e02ff */
[----:B------:R-:W-:Y:S02]  /*34f0*/  LEA R72, P6, R118, R171, 0x2 ;  /* 0x000000ab76487211 */ /* 0x000fe400078c10ff */
[----:B------:R-:W-:Y:S02]  /*3500*/  ISETP.GE.U32.AND P2, PT, R78, 0x7fffffb4, PT ;  /* 0x7fffffb44e00780c */ /* 0x000fe40003f46070 */
[----:B------:R-:W-:-:S02]  /*3510*/  LEA.HI.X.SX32 R75, R122, R91, 0x2, P0 ;  /* 0x0000005b7a4b7211 */ /* 0x000fc400000f16ff */
[----:B------:R-:W-:Y:S02]  /*3520*/  LEA R78, P0, R154, R171, 0x2 ;  /* 0x000000ab9a4e7211 */ /* 0x000fe400078010ff */
[----:B------:R-:W-:Y:S02]  /*3530*/  LEA.HI.X.SX32 R73, R118, R91, 0x2, P6 ;  /* 0x0000005b76497211 */ /* 0x000fe400030f16ff */
[----:B------:R-:W-:Y:S02]  /*3540*/  LEA R76, P6, R150, R171, 0x2 ;  /* 0x000000ab964c7211 */ /* 0x000fe400078c10ff */
[----:B------:R-:W-:Y:S02]  /*3550*/  LEA.HI.X.SX32 R79, R154, R91, 0x2, P0 ;  /* 0x0000005b9a4f7211 */ /* 0x000fe400000f16ff */
[----:B------:R-:W-:Y:S02]  /*3560*/  LEA R82, P0, R162, R171, 0x2 ;  /* 0x000000aba2527211 */ /* 0x000fe400078010ff */
        /* <DEDUP_REMOVED lines=46> */
[-C--:B------:R-:W-:Y:S02]  /*3850*/  LEA.HI.X.SX32 R171, R200, R91.reuse, 0x2, P0 ;  /* 0x0000005bc8ab7211 */ /* 0x080fe400000f16ff */
[----:B------:R-:W-:Y:S02]  /*3860*/  LOP3.LUT R55, R187, 0x60, RZ, 0xc0, !PT ;  /* 0x00000060bb377812 */ /* 0x000fe400078ec0ff */
[----:B------:R-:W-:Y:S01]  /*3870*/  ISETP.NE.U32.AND P0, PT, R59, RZ, PT ;  /* 0x000000ff3b00720c */ /* 0x000fe20003f05070 */
[----:B------:R-:W-:Y:S01]  /*3880*/  IMAD.U32 R59, RZ, RZ, UR37 ;  /* 0x00000025ff3b7e24 */ /* 0x000fe2000f8e00ff */
[----:B------:R-:W-:Y:S01]  /*3890*/  SHF.R.U32.HI R198, RZ, 0x1, R55 ;  /* 0x00000001ffc67819 */ /* 0x000fe20000011637 */
[----:B------:R-:W-:Y:S01]  /*38a0*/  IMAD.U32 R55, RZ, RZ, UR37 ;  /* 0x00000025ff377e24 */ /* 0x000fe2000f8e00ff */
[----:B------:R-:W-:Y:S01]  /*38b0*/  LEA.HI.X.SX32 R169, R174, R91, 0x2, P6 ;  /* 0x0000005baea97211 */ /* 0x000fe200030f16ff */
[----:B---3--:R-:W-:Y:S01]  /*38c0*/  IMAD.WIDE R138, R59, 0x4, R138 ;  /* 0x000000043b8a7825 */ /* 0x008fe200078e028a */
[----:B------:R-:W-:-:S02]  /*38d0*/  LOP3.LUT R198, R203, R198, RZ, 0x3c, !PT ;  /* 0x000000c6cbc67212 */ /* 0x000fc400078e3cff */
[----:B------:R-:W-:Y:S01]  /*38e0*/  IADD3 R91, R53, -0x35, RZ ;  /* 0xffffffcb355b7810 */ /* 0x000fe20007ffe0ff */
[----:B------:R-:W-:Y:S01]  /*38f0*/  IMAD.WIDE R140, R55, 0x4, R140 ;  /* 0x00000004378c7825 */ /* 0x000fe200078e028c */
[----:B------:R-:W-:Y:S02]  /*3900*/  LOP3.LUT R204, R198, 0x40, RZ, 0x3c, !PT ;  /* 0x00000040c6cc7812 */ /* 0x000fe400078e3cff */
[C---:B------:R-:W-:Y:S01]  /*3910*/  IADD3 R101, R53.reuse, -0x31, RZ ;  /* 0xffffffcf35657810 */ /* 0x040fe20007ffe0ff */
[----:B------:R3:W-:Y:S01]  /*3920*/  LDGSTS.E [R198+0x10000], [R64.64], P0 ;  /* 0x1000000040c67fae */ /* 0x0007e20008121848 */
[----:B------:R-:W-:Y:S02]  /*3930*/  IADD3 R55, R53, -0x39, RZ ;  /* 0xffffffc735377810 */ /* 0x000fe40007ffe0ff */
[----:B------:R-:W-:Y:S01]  /*3940*/  ISETP.GE.U32.AND P6, PT, R101, 0x7fffffb0, PT ;  /* 0x7fffffb06500780c */ /* 0x000fe20003fc6070 */
[----:B------:R1:W-:Y:S01]  /*3950*/  LDGSTS.E [R198+0x10400], [R66.64], P0 ;  /* 0x1040000042c67fae */ /* 0x0003e20008121848 */
[----:B------:R-:W-:Y:S01]  /*3960*/  IMAD.U32 R101, RZ, RZ, UR37 ;  /* 0x00000025ff657e24 */ /* 0x000fe2000f8e00ff */
[----:B------:R-:W-:-:S02]  /*3970*/  IADD3 R59, R53, -0x3d, RZ ;  /* 0xffffffc3353b7810 */ /* 0x000fc40007ffe0ff */
[----:B------:R1:W-:Y:S01]  /*3980*/  LDGSTS.E [R198+0x10800], [R68.64], P0 ;  /* 0x1080000044c67fae */ /* 0x0003e20008121848 */
[----:B----4-:R-:W-:-:S03]  /*3990*/  IMAD.WIDE R134, R101, 0x4, R134 ;  /* 0x0000000465867825 */ /* 0x010fc600078e0286 */
[----:B------:R4:W-:Y:S01]  /*39a0*/  LDGSTS.E [R198+0x10c00], [R70.64], P0 ;  /* 0x10c0000046c67fae */ /* 0x0009e20008121848 */
[----:B------:R-:W-:-:S03]  /*39b0*/  IMAD.WIDE R128, R101, 0x4, R128 ;  /* 0x0000000465807825 */ /* 0x000fc600078e0280 */
[----:B------:R3:W-:Y:S01]  /*39c0*/  LDGSTS.E [R198+0x11000], [R72.64], P0 ;  /* 0x1100000048c67fae */ /* 0x0007e20008121848 */
[----:B------:R-:W-:-:S03]  /*39d0*/  IMAD.WIDE R4, R101, 0x4, R4 ;  /* 0x0000000465047825 */ /* 0x000fc600078e0204 */
[----:B------:R3:W-:Y:S01]  /*39e0*/  LDGSTS.E [R198+0x11400], [R74.64], P0 ;  /* 0x114000004ac67fae */ /* 0x0007e20008121848 */
[----:B-1----:R-:W-:-:S03]  /*39f0*/  IMAD.WIDE R8, R101, 0x4, R8 ;  /* 0x0000000465087825 */ /* 0x002fc600078e0208 */
[----:B------:R1:W-:Y:S01]  /*3a00*/  LDGSTS.E [R198+0x11800], [R76.64], P0 ;  /* 0x118000004cc67fae */ /* 0x0003e20008121848 */
[----:B--2---:R-:W-:-:S03]  /*3a10*/  IMAD.WIDE R12, R101, 0x4, R12 ;  /* 0x00000004650c7825 */ /* 0x004fc600078e020c */
[----:B------:R2:W-:Y:S01]  /*3a20*/  LDGSTS.E [R198+0x11c00], [R78.64], P0 ;  /* 0x11c000004ec67fae */ /* 0x0005e20008121848 */
[----:B------:R-:W-:-:S03]  /*3a30*/  IMAD.WIDE R16, R101, 0x4, R16 ;  /* 0x0000000465107825 */ /* 0x000fc600078e0210 */
        /* <DEDUP_REMOVED lines=17> */
[----:B------:R-:W-:-:S03]  /*3b50*/  IMAD.MOV.U32 R101, RZ, RZ, c[0x0][0x18c] ;  /* 0x00006300ff657624 */ /* 0x000fc600078e00ff */
[----:B------:R1:W-:Y:S01]  /*3b60*/  LDGSTS.E [R204+0x10600], [R104.64], P0 ;  /* 0x1060000068cc7fae */ /* 0x0003e20008121848 */
[----:B------:R-:W-:Y:S02]  /*3b70*/  IMAD.SHL.U32 R195, R101, 0x20, RZ ;  /* 0x0000002065c37824 */ /* 0x000fe400078e00ff */
[----:B------:R-:W-:Y:S01]  /*3b80*/  IMAD.U32 R101, RZ, RZ, UR37 ;  /* 0x00000025ff657e24 */ /* 0x000fe2000f8e00ff */
[----:B------:R1:W-:Y:S01]  /*3b90*/  LDGSTS.E [R204+0x10a00], [R106.64], P0 ;  /* 0x10a000006acc7fae */ /* 0x0003e20008121848 */
[----:B---3--:R-:W-:-:S03]  /*3ba0*/  IMAD.WIDE R64, R195, 0x4, R64 ;  /* 0x00000004c3407825 */ /* 0x008fc600078e0240 */
[----:B------:R3:W-:Y:S01]  /*3bb0*/  LDGSTS.E [R204+0x10e00], [R108.64], P0 ;  /* 0x10e000006ccc7fae */ /* 0x0007e20008121848 */
[----:B------:R-:W-:-:S03]  /*3bc0*/  IMAD.WIDE R66, R195, 0x4, R66 ;  /* 0x00000004c3427825 */ /* 0x000fc600078e0242 */
[----:B------:R1:W-:Y:S01]  /*3bd0*/  LDGSTS.E [R204+0x11200], [R110.64], P0 ;  /* 0x112000006ecc7fae */ /* 0x0003e20008121848 */
[----:B------:R-:W-:-:S03]  /*3be0*/  IMAD.WIDE R68, R195, 0x4, R68 ;  /* 0x00000004c3447825 */ /* 0x000fc600078e0244 */
        /* <DEDUP_REMOVED lines=21> */
[----:B------:R-:W-:Y:S01]  /*3d40*/  ISETP.GE.U32.AND P0, PT, R91, 0x7fffffac, PT ;  /* 0x7fffffac5b00780c */ /* 0x000fe20003f06070 */
[----:B------:R-:W-:Y:S02]  /*3d50*/  IMAD.U32 R91, RZ, RZ, UR37 ;  /* 0x00000025ff5b7e24 */ /* 0x000fe4000f8e00ff */
[----:B------:R-:W0:Y:S01]  /*3d60*/  LDGDEPBAR ;  /* 0x00000000000079af */ /* 0x000e220000000000 */
[----:B------:R-:W-:-:S03]  /*3d70*/  IMAD.WIDE R92, R195, 0x4, R92 ;  /* 0x00000004c35c7825 */ /* 0x000fc600078e025c */
[----:B------:R-:W-:Y:S01]  /*3d80*/  BAR.SYNC.DEFER_BLOCKING 0x0 ;  /* 0x0000000000007b1d */ /* 0x000fe20000010000 */
[----:B------:R-:W-:-:S04]  /*3d90*/  IMAD.WIDE R136, R91, 0x4, R136 ;  /* 0x000000045b887825 */ /* 0x000fc800078e0288 */
[----:B-----5:R-:W-:-:S04]  /*3da0*/  IMAD.WIDE R130, R91, 0x4, R130 ;  /* 0x000000045b827825 */ /* 0x020fc800078e0282 */
[----:B------:R-:W-:-:S04]  /*3db0*/  IMAD.WIDE R2, R91, 0x4, R2 ;  /* 0x000000045b027825 */ /* 0x000fc800078e0202 */
[----:B------:R-:W-:-:S04]  /*3dc0*/  IMAD.WIDE R6, R91, 0x4, R6 ;  /* 0x000000045b067825 */ /* 0x000fc800078e0206 */
[----:B------:R-:W-:-:S04]  /*3dd0*/  IMAD.WIDE R10, R91, 0x4, R10 ;  /* 0x000000045b0a7825 */ /* 0x000fc800078e020a */
[----:B------:R-:W-:Y:S01]  /*3de0*/  IMAD.WIDE R14, R91, 0x4, R14 ;  /* 0x000000045b0e7825 */ /* 0x000fe200078e020e */
[----:B------:R-:W-:Y:S01]  /*3df0*/  @!PT LDS RZ, [RZ] ;  /* 0x00000000fffff984 */ /* 0x000fe20000000800 */
[----:B------:R-:W-:Y:S01]  /*3e00*/  @!PT LDS RZ, [RZ] ;  /* 0x00000000fffff984 */ /* 0x000fe20000000800 */
[----:B------:R-:W-:Y:S01]  /*3e10*/  @!PT LDS RZ, [RZ] ;  /* 0x00000000fffff984 */ /* 0x000fe20000000800 */
[----:B------:R5:W-:Y:S01]  /*3e20*/  LDGSTS.E [R203+0x4000], [R140.64], !P5 ;  /* 0x040000008ccb7fae */ /* 0x000be2000e921848 */
[----:B------:R-:W-:Y:S02]  /*3e30*/  ISETP.GE.U32.AND P5, PT, R55, 0x7fffffa8, PT ;  /* 0x7fffffa83700780c */ /* 0x000fe40003fa6070 */
[----:B------:R-:W-:Y:S01]  /*3e40*/  IMAD.WIDE R18, R91, 0x4, R18 ;  /* 0x000000045b127825 */ /* 0x000fe200078e0212 */
[----:B------:R-:W-:Y:S01]  /*3e50*/  IADD3 R55, R53, -0x22, RZ ;  /* 0xffffffde35377810 */ /* 0x000fe20007ffe0ff */
[----:B------:R1:W-:Y:S01]  /*3e60*/  LDGSTS.E [R203+0x4800], [R138.64], !P3 ;  /* 0x048000008acb7fae */ /* 0x0003e2000d921848 */
[----:B------:R-:W-:Y:S01]  /*3e70*/  ISETP.GE.U32.AND P3, PT, R59, 0x7fffffa4, PT ;  /* 0x7fffffa43b00780c */ /* 0x000fe20003f66070 */
        /* <DEDUP_REMOVED lines=52> */
[----:B---3--:R-:W-:Y:S01]  /*41c0*/  IMAD.WIDE R108, R195, 0x4, R108 ;  /* 0x00000004c36c7825 */ /* 0x008fe200078e026c */
        /* <DEDUP_REMOVED lines=11> */
[----:B----4-:R-:W-:Y:S01]  /*4280*/  IMAD.WIDE R114, R195, 0x4, R114 ;  /* 0x00000004c3727825 */ /* 0x010fe200078e0272 */
        /* <DEDUP_REMOVED lines=11> */
[----:B-1----:R-:W-:Y:S01]  /*4340*/  IMAD.WIDE R132, R195, 0x4, R132 ;  /* 0x00000004c3847825 */ /* 0x002fe200078e0284 */
[----:B------:R-:W-:Y:S01]  /*4350*/  IADD3 R55, R53, -0x34, RZ ;  /* 0xffffffcc35377810 */ /* 0x000fe20007ffe0ff */
[----:B------:R1:W-:Y:S01]  /*4360*/  LDGSTS.E [R121+0x6c00], [R32.64], !P2 ;  /* 0x06c0000020797fae */ /* 0x0003e2000d121848 */
[----:B------:R-:W-:Y:S01]  /*4370*/  ISETP.GE.U32.AND P2, PT, R59, 0x7fffffb1, PT ;  /* 0x7fffffb13b00780c */ /* 0x000fe20003f46070 */
[----:B--2---:R-:W-:Y:S01]  /*4380*/  IMAD.WIDE R142, R195, 0x4, R142 ;  /* 0x00000004c38e7825 */ /* 0x004fe200078e028e */
[----:B------:R-:W-:Y:S01]  /*4390*/  IADD3 R59, R53, -0x38, RZ ;  /* 0xffffffc8353b7810 */ /* 0x000fe20007ffe0ff */
[----:B------:R2:W-:Y:S01]  /*43a0*/  LDGSTS.E [R121+0x7400], [R34.64], !P6 ;  /* 0x0740000022797fae */ /* 0x0005e2000f121848 */
[----:B------:R-:W-:Y:S01]  /*43b0*/  ISETP.GE.U32.AND P6, PT, R55, 0x7fffffad, PT ;  /* 0x7fffffad3700780c */ /* 0x000fe20003fc6070 */
[----:B------:R-:W-:Y:S01]  /*43c0*/  IMAD.WIDE R144, R195, 0x4, R144 ;  /* 0x00000004c3907825 */ /* 0x000fe200078e0290 */
[----:B------:R-:W-:Y:S01]  /*43d0*/  IADD3 R55, R53, -0x3c, RZ ;  /* 0xffffffc435377810 */ /* 0x000fe20007ffe0ff */
[----:B------:R1:W-:Y:S01]  /*43e0*/  LDGSTS.E [R121+0x7c00], [R36.64], !P0 ;  /* 0x07c0000024797fae */ /* 0x0003e2000c121848 */
[----:B------:R-:W-:Y:S01]  /*43f0*/  ISETP.GE.U32.AND P0, PT, R59, 0x7fffffa9, PT ;  /* 0x7fffffa93b00780c */ /* 0x000fe20003f06070 */
[----:B------:R-:W-:-:S02]  /*4400*/  IMAD.U32 R59, RZ, RZ, UR37 ;  /* 0x00000025ff3b7e24 */ /* 0x000fc4000f8e00ff */
[----:B------:R1:W-:Y:S01]  /*4410*/  LDGSTS.E [R117+0x4600], [R38.64], !P5 ;  /* 0x0460000026757fae */ /* 0x0003e2000e921848 */
[----:B------:R-:W-:Y:S01]  /*4420*/  ISETP.GE.U32.AND P5, PT, R55, 0x7fffffa5, PT ;  /* 0x7fffffa53700780c */ /* 0x000fe20003fa6070 */
[----:B------:R-:W-:Y:S01]  /*4430*/  IMAD.WIDE R40, R59, 0x4, R40 ;  /* 0x000000043b287825 */ /* 0x000fe200078e0228 */
[C---:B------:R-:W-:Y:S02]  /*4440*/  IADD3 R59, R53.reuse, -0x40, RZ ;  /* 0xffffffc0353b7810 */ /* 0x040fe40007ffe0ff */
[----:B------:R-:W-:Y:S01]  /*4450*/  IADD3 R55, R53, -0x41, RZ ;  /* 0xffffffbf35377810 */ /* 0x000fe20007ffe0ff */
[----:B------:R-:W-:Y:S01]  /*4460*/  IMAD.WIDE R146, R195, 0x4, R146 ;  /* 0x00000004c3927825 */ /* 0x000fe200078e0292 */
[----:B------:R1:W-:Y:S01]  /*4470*/  LDGSTS.E [R117+0x4e00], [R40.64], !P3 ;  /* 0x04e0000028757fae */ /* 0x0003e2000d921848 */
[----:B------:R-:W-:Y:S02]  /*4480*/  ISETP.GE.AND P3, PT, R119, R59, PT ;  /* 0x0000003b7700720c */ /* 0x000fe40003f66270 */
[----:B------:R-:W-:Y:S01]  /*4490*/  IMAD.WIDE R166, R195, 0x4, R166 ;  /* 0x00000004c3a67825 */ /* 0x000fe200078e02a6 */
[----:B------:R1:W-:Y:S01]  /*44a0*/  LDGSTS.E [R117+0x5600], [R42.64], !P4 ;  /* 0x056000002a757fae */ /* 0x0003e2000e121848 */
[----:B------:R-:W-:-:S02]  /*44b0*/  ISETP.GE.U32.AND P4, PT, R59, 0x7fffffa1, PT ;  /* 0x7fffffa13b00780c */ /* 0x000fc40003f86070 */
[----:B------:R-:W-:Y:S01]  /*44c0*/  IMAD.WIDE R168, R195, 0x4, R168 ;  /* 0x00000004c3a87825 */ /* 0x000fe200078e02a8 */
[----:B------:R1:W-:Y:S01]  /*44d0*/  LDGSTS.E [R117+0x5e00], [R44.64], !P2 ;  /* 0x05e000002c757fae */ /* 0x0003e2000d121848 */
[----:B------:R-:W-:Y:S02]  /*44e0*/  ISETP.GE.U32.AND P2, PT, R55, 0x7fffffa0, PT ;  /* 0x7fffffa03700780c */ /* 0x000fe40003f46070 */
[----:B------:R-:W-:Y:S01]  /*44f0*/  IMAD.WIDE R170, R195, 0x4, R170 ;  /* 0x00000004c3aa7825 */ /* 0x000fe200078e02aa */
[----:B------:R1:W-:Y:S01]  /*4500*/  LDGSTS.E [R117+0x6600], [R46.64], !P6 ;  /* 0x066000002e757fae */ /* 0x0003e2000f121848 */
[C---:B------:R-:W-:Y:S02]  /*4510*/  IADD3 R55, R53.reuse, -0x45, RZ ;  /* 0xffffffbb35377810 */ /* 0x040fe40007ffe0ff */
[----:B------:R-:W-:Y:S01]  /*4520*/  IADD3 R59, R53, -0x49, RZ ;  /* 0xffffffb7353b7810 */ /* 0x000fe20007ffe0ff */
[----:B------:R1:W-:Y:S01]  /*4530*/  LDGSTS.E [R117+0x6e00], [R48.64], !P0 ;  /* 0x06e0000030757fae */ /* 0x0003e2000c121848 */
[----:B------:R-:W-:-:S02]  /*4540*/  ISETP.GE.U32.AND P6, PT, R55, 0x7fffff9c, PT ;  /* 0x7fffff9c3700780c */ /* 0x000fc40003fc6070 */
[----:B------:R-:W-:Y:S01]  /*4550*/  IADD3 R55, R53, -0x4d, RZ ;  /* 0xffffffb335377810 */ /* 0x000fe20007ffe0ff */
[----:B------:R1:W-:Y:S01]  /*4560*/  LDGSTS.E [R117+0x7600], [R60.64], !P5 ;  /* 0x076000003c757fae */ /* 0x0003e2000e921848 */
[----:B------:R-:W-:Y:S02]  /*4570*/  ISETP.GE.U32.AND P0, PT, R59, 0x7fffff98, PT ;  /* 0x7fffff983b00780c */ /* 0x000fe40003f06070 */
[----:B------:R-:W-:Y:S01]  /*4580*/  ISETP.GT.AND P5, PT, R201, 0x5f, PT ;  /* 0x0000005fc900780c */ /* 0x000fe20003fa4270 */
[----:B------:R2:W-:Y:S01]  /*4590*/  LDGSTS.E [R117+0x7e00], [R62.64], !P4 ;  /* 0x07e000003e757fae */ /* 0x0005e2000e121848 */
[----:B------:R-:W-:Y:S02]  /*45a0*/  ISETP.NE.U32.AND P4, PT, R57, RZ, PT ;  /* 0x000000ff3900720c */ /* 0x000fe40003f85070 */
[----:B------:R-:W-:Y:S01]  /*45b0*/  SEL R91, RZ, 0x4, P3 ;  /* 0x00000004ff5b7807 */ /* 0x000fe20001800000 */
[----:B------:R-:W0:Y:S01]  /*45c0*/  LDGDEPBAR ;  /* 0x00000000000079af */ /* 0x000e220000000000 */
[----:B------:R-:W-:-:S02]  /*45d0*/  IADD3 R59, R53, -0x51, RZ ;  /* 0xffffffaf353b7810 */ /* 0x000fc40007ffe0ff */
[----:B------:R-:W-:Y:S01]  /*45e0*/  ISETP.GE.U32.AND P3, PT, R55, 0x7fffff94, PT ;  /* 0x7fffff943700780c */ /* 0x000fe20003f66070 */
[----:B-1----:R-:W-:Y:S01]  /*45f0*/  IMAD.WIDE R60, R101, 0x4, R60 ;  /* 0x00000004653c7825 */ /* 0x002fe200078e023c */
[----:B------:R-:W-:Y:S02]  /*4600*/  SEL R55, R91, RZ, P5 ;  /* 0x000000ff5b377207 */ /* 0x000fe40002800000 */
[----:B------:R-:W-:Y:S01]  /*4610*/  ISETP.GE.U32.AND P5, PT, R59, 0x7fffff90, PT ;  /* 0x7fffff903b00780c */ /* 0x000fe20003fa6070 */
[----:B------:R-:W-:Y:S01]  /*4620*/  IMAD.U32 R59, RZ, RZ, UR37 ;  /* 0x00000025ff3b7e24 */ /* 0x000fe2000f8e00ff */
[----:B------:R-:W-:Y:S01]  /*4630*/  IADD3 R57, R53, -0x55, RZ ;  /* 0xffffffab35397810 */ /* 0x000fe20007ffe0ff */
[----:B------:R1:W-:Y:S01]  /*4640*/  LDGSTS.E [R198+0x14000], [R64.64], P4 ;  /* 0x1400000040c67fae */ /* 0x0003e2000a121848 */
[----:B------:R-:W-:Y:S02]  /*4650*/  IMAD.U32 R91, RZ, RZ, UR37 ;  /* 0x00000025ff5b7e24 */ /* 0x000fe4000f8e00ff */
[----:B-----5:R-:W-:Y:S01]  /*4660*/  IMAD.WIDE R140, R59, 0x4, R140 ;  /* 0x000000043b8c7825 */ /* 0x020fe200078e028c */
[----:B------:R5:W-:Y:S03]  /*4670*/  LDGSTS.E [R198+0x14400], [R66.64], P4 ;  /* 0x1440000042c67fae */ /* 0x000be6000a121848 */
[----:B------:R-:W-:Y:S01]  /*4680*/  IMAD.WIDE R138, R91, 0x4, R138 ;  /* 0x000000045b8a7825 */ /* 0x000fe200078e028a */
[----:B------:R1:W-:Y:S03]  /*4690*/  LDGSTS.E [R198+0x14800], [R68.64], P4 ;  /* 0x1480000044c67fae */ /* 0x0003e6000a121848 */
[C---:B------:R-:W-:Y:S01]  /*46a0*/  IMAD.WIDE R136, R59.reuse, 0x4, R136 ;  /* 0x000000043b887825 */ /* 0x040fe200078e0288 */
[----:B------:R1:W-:Y:S03]  /*46b0*/  LDGSTS.E [R198+0x14c00], [R70.64], P4 ;  /* 0x14c0000046c67fae */ /* 0x0003e6000a121848 */
[----:B------:R-:W-:Y:S01]  /*46c0*/  IMAD.WIDE R134, R59, 0x4, R134 ;  /* 0x000000043b867825 */ /* 0x000fe200078e0286 */
[----:B------:R1:W-:Y:S03]  /*46d0*/  LDGSTS.E [R198+0x15000], [R72.64], P4 ;  /* 0x1500000048c67fae */ /* 0x0003e6000a121848 */
[----:B------:R-:W-:Y:S01]  /*46e0*/  IMAD.WIDE R130, R91, 0x4, R130 ;  /* 0x000000045b827825 */ /* 0x000fe200078e0282 */
[----:B------:R1:W-:Y:S03]  /*46f0*/  LDGSTS.E [R198+0x15400], [R74.64], P4 ;  /* 0x154000004ac67fae */ /* 0x0003e6000a121848 */
[----:B------:R-:W-:Y:S01]  /*4700*/  IMAD.WIDE R128, R59, 0x4, R128 ;  /* 0x000000043b807825 */ /* 0x000fe200078e0280 */
[----:B------:R1:W-:Y:S03]  /*4710*/  LDGSTS.E [R198+0x15800], [R76.64], P4 ;  /* 0x158000004cc67fae */ /* 0x0003e6000a121848 */
[C---:B------:R-:W-:Y:S01]  /*4720*/  IMAD.WIDE R2, R91.reuse, 0x4, R2 ;  /* 0x000000045b027825 */ /* 0x040fe200078e0202 */
        /* <DEDUP_REMOVED lines=17> */
[----:B---3--:R-:W-:Y:S01]  /*4840*/  IMAD.WIDE R20, R91, 0x4, R20 ;  /* 0x000000045b147825 */ /* 0x008fe200078e0214 */
[----:B------:R3:W-:Y:S03]  /*4850*/  LDGSTS.E [R204+0x14200], [R98.64], P4 ;  /* 0x1420000062cc7fae */ /* 0x0007e6000a121848 */
[C---:B------:R-:W-:Y:S01]  /*4860*/  IMAD.WIDE R22, R59.reuse, 0x4, R22 ;  /* 0x000000043b167825 */ /* 0x040fe200078e0216 */
[----:B------:R1:W-:Y:S03]  /*4870*/  LDGSTS.E [R204+0x14600], [R104.64], P4 ;  /* 0x1460000068cc7fae */ /* 0x0003e6000a121848 */
[----:B------:R-:W-:Y:S01]  /*4880*/  IMAD.WIDE R24, R59, 0x4, R24 ;  /* 0x000000043b187825 */ /* 0x000fe200078e0218 */
[----:B------:R1:W-:Y:S03]  /*4890*/  LDGSTS.E [R204+0x14a00], [R106.64], P4 ;  /* 0x14a000006acc7fae */ /* 0x0003e6000a121848 */
[----:B----4-:R-:W-:Y:S01]  /*48a0*/  IMAD.WIDE R26, R91, 0x4, R26 ;  /* 0x000000045b1a7825 */ /* 0x010fe200078e021a */
[----:B------:R4:W-:Y:S03]  /*48b0*/  LDGSTS.E [R204+0x14e00], [R108.64], P4 ;  /* 0x14e000006ccc7fae */ /* 0x0009e6000a121848 */
[----:B------:R-:W-:Y:S01]  /*48c0*/  IMAD.WIDE R28, R59, 0x4, R28 ;  /* 0x000000043b1c7825 */ /* 0x000fe200078e021c */
[----:B------:R1:W-:Y:S03]  /*48d0*/  LDGSTS.E [R204+0x15200], [R110.64], P4 ;  /* 0x152000006ecc7fae */ /* 0x0003e6000a121848 */
[----:B------:R-:W-:Y:S01]  /*48e0*/  IMAD.WIDE R30, R91, 0x4, R30 ;  /* 0x000000045b1e7825 */ /* 0x000fe200078e021e */
[----:B------:R1:W-:Y:S03]  /*48f0*/  LDGSTS.E [R204+0x15600], [R112.64], P4 ;  /* 0x1560000070cc7fae */ /* 0x0003e6000a121848 */
[----:B------:R-:W-:Y:S01]  /*4900*/  IMAD.WIDE R32, R59, 0x4, R32 ;  /* 0x000000043b207825 */ /* 0x000fe200078e0220 */
[----:B------:R1:W-:Y:S03]  /*4910*/  LDGSTS.E [R204+0x15a00], [R114.64], P4 ;  /* 0x15a0000072cc7fae */ /* 0x0003e6000a121848 */
[C---:B--2---:R-:W-:Y:S01]  /*4920*/  IMAD.WIDE R34, R91.reuse, 0x4, R34 ;  /* 0x000000045b227825 */ /* 0x044fe200078e0222 */
        /* <DEDUP_REMOVED lines=10> */
[----:B------:R1:W-:Y:S01]  /*49d0*/  LDGSTS.E [R204+0x17200], [R146.64], P4 ;  /* 0x1720000092cc7fae */ /* 0x0003e2000a121848 */
[----:B------:R-:W-:-:S02]  /*49e0*/  IADD3 R59, R53, -0x69, RZ ;  /* 0xffffff97353b7810 */ /* 0x000fc40007ffe0ff */
[C---:B------:R-:W-:Y:S01]  /*49f0*/  IMAD.WIDE R46, R91.reuse, 0x4, R46 ;  /* 0x000000045b2e7825 */ /* 0x040fe200078e022e */
[----:B------:R1:W-:Y:S03]  /*4a00*/  LDGSTS.E [R204+0x17600], [R166.64], P4 ;  /* 0x17600000a6cc7fae */ /* 0x0003e6000a121848 */
[----:B------:R-:W-:Y:S01]  /*4a10*/  IMAD.WIDE R48, R91, 0x4, R48 ;  /* 0x000000045b307825 */ /* 0x000fe200078e0230 */
[----:B------:R2:W-:Y:S01]  /*4a20*/  LDGSTS.E [R204+0x17a00], [R168.64], P4 ;  /* 0x17a00000a8cc7fae */ /* 0x0005e2000a121848 */
[----:B------:R-:W-:Y:S02]  /*4a30*/  IADD3 R91, R53, -0x71, RZ ;  /* 0xffffff8f355b7810 */ /* 0x000fe40007ffe0ff */
[----:B------:R-:W-:Y:S01]  /*4a40*/  IMAD.WIDE R62, R103, 0x4, R62 ;  /* 0x00000004673e7825 */ /* 0x000fe200078e023e */
[----:B------:R2:W-:Y:S01]  /*4a50*/  LDGSTS.E [R204+0x17e00], [R170.64], P4 ;  /* 0x17e00000aacc7fae */ /* 0x0005e2000a121848 */
[----:B------:R-:W-:-:S02]  /*4a60*/  ISETP.GE.U32.AND P4, PT, R57, 0x7fffff8c, PT ;  /* 0x7fffff8c3900780c */ /* 0x000fc40003f86070 */
[----:B------:R-:W-:Y:S01]  /*4a70*/  IADD3 R57, R53, -0x59, RZ ;  /* 0xffffffa735397810 */ /* 0x000fe20007ffe0ff */
[----:B------:R-:W0:Y:S01]  /*4a80*/  LDGDEPBAR ;  /* 0x00000000000079af */ /* 0x000e220000000000 */
[----:B-1----:R-:W-:-:S03]  /*4a90*/  IMAD.WIDE R64, R195, 0x4, R64 ;  /* 0x00000004c3407825 */ /* 0x002fc600078e0240 */
[----:B------:R-:W-:Y:S01]  /*4aa0*/  BAR.SYNC.DEFER_BLOCKING 0x0 ;  /* 0x0000000000007b1d */ /* 0x000fe20000010000 */
[----:B-----5:R-:W-:-:S04]  /*4ab0*/  IMAD.WIDE R66, R195, 0x4, R66 ;  /* 0x00000004c3427825 */ /* 0x020fc800078e0242 */
[----:B------:R-:W-:-:S04]  /*4ac0*/  IMAD.WIDE R68, R195, 0x4, R68 ;  /* 0x00000004c3447825 */ /* 0x000fc800078e0244 */
        /* <DEDUP_REMOVED lines=11> */
[----:B------:R5:W-:Y:S02]  /*4b80*/  LDGSTS.E [R203+0x8800], [R138.64], !P6 ;  /* 0x088000008acb7fae */ /* 0x000be4000f121848 */
[----:B------:R-:W-:Y:S01]  /*4b90*/  IMAD.WIDE R80, R195, 0x4, R80 ;  /* 0x00000004c3507825 */ /* 0x000fe200078e0250 */
[----:B------:R-:W-:Y:S01]  /*4ba0*/  ISETP.GE.U32.AND P6, PT, R57, 0x7fffff84, PT ;  /* 0x7fffff843900780c */ /* 0x000fe20003fc6070 */
[----:B------:R1:W-:Y:S01]  /*4bb0*/  LDGSTS.E [R203+0x9000], [R136.64], !P0 ;  /* 0x0900000088cb7fae */ /* 0x0003e2000c121848 */
[----:B------:R-:W-:Y:S01]  /*4bc0*/  IADD3 R57, R53, -0x42, RZ ;  /* 0xffffffbe35397810 */ /* 0x000fe20007ffe0ff */
[----:B------:R-:W-:-:S02]  /*4bd0*/  IMAD.WIDE R82, R195, 0x4, R82 ;  /* 0x00000004c3527825 */ /* 0x000fc400078e0252 */
[----:B------:R1:W-:Y:S01]  /*4be0*/  LDGSTS.E [R203+0x9800], [R134.64], !P3 ;  /* 0x0980000086cb7fae */ /* 0x0003e2000d921848 */
[----:B------:R-:W-:Y:S01]  /*4bf0*/  ISETP.GE.U32.AND P0, PT, R57, 0x7fffff9f, PT ;  /* 0x7fffff9f3900780c */ /* 0x000fe20003f06070 */
        /* <DEDUP_REMOVED lines=20> */
[----:B---3--:R-:W-:Y:S01]  /*4d40*/  IMAD.WIDE R98, R195, 0x4, R98 ;  /* 0x00000004c3627825 */ /* 0x008fe200078e0262 */
[----:B------:R-:W-:Y:S01]  /*4d50*/  IADD3 R57, R53, -0x56, RZ ;  /* 0xffffffaa35397810 */ /* 0x000fe20007ffe0ff */
[----:B------:R3:W-:Y:S02]  /*4d60*/  LDGSTS.E [R123+0x9200], [R10.64], !P5 ;  /* 0x092000000a7b7fae */ /* 0x0007e4000e921848 */
[----:B------:R-:W-:Y:S01]  /*4d70*/  IMAD.WIDE R104, R195, 0x4, R104 ;  /* 0x00000004c3687825 */ /* 0x000fe200078e0268 */
[----:B------:R-:W-:Y:S01]  /*4d80*/  ISETP.GE.U32.AND P6, PT, R57, 0x7fffff8b, PT ;  /* 0x7fffff8b3900780c */ /* 0x000fe20003fc6070 */
[----:B------:R1:W-:Y:S01]  /*4d90*/  LDGSTS.E [R123+0x9a00], [R12.64], !P4 ;  /* 0x09a000000c7b7fae */ /* 0x0003e2000e121848 */
[----:B------:R-:W-:Y:S01]  /*4da0*/  IADD3 R57, R53, -0x5a, RZ ;  /* 0xffffffa635397810 */ /* 0x000fe20007ffe0ff */
[----:B------:R-:W-:-:S03]  /*4db0*/  IMAD.WIDE R106, R195, 0x4, R106 ;  /* 0x00000004c36a7825 */ /* 0x000fc600078e026a */
[----:B------:R-:W-:Y:S01]  /*4dc0*/  ISETP.GE.U32.AND P0, PT, R57, 0x7fffff87, PT ;  /* 0x7fffff873900780c */ /* 0x000fe20003f06070 */
[----:B------:R1:W-:Y:S01]  /*4dd0*/  LDGSTS.E [R123+0xa200], [R14.64], !P2 ;  /* 0x0a2000000e7b7fae */ /* 0x0003e2000d121848 */
[----:B------:R-:W-:Y:S01]  /*4de0*/  IADD3 R57, R53, -0x5e, RZ ;  /* 0xffffffa235397810 */ /* 0x000fe20007ffe0ff */
[----:B----4-:R-:W-:-:S03]  /*4df0*/  IMAD.WIDE R108, R195, 0x4, R108 ;  /* 0x00000004c36c7825 */ /* 0x010fc600078e026c */
[----:B------:R-:W-:Y:S01]  /*4e00*/  ISETP.GE.U32.AND P3, PT, R57, 0x7fffff83, PT ;  /* 0x7fffff833900780c */ /* 0x000fe20003f66070 */
[----:B------:R4:W-:Y:S01]  /*4e10*/  LDGSTS.E [R123+0xaa00], [R16.64], !P6 ;  /* 0x0aa00000107b7fae */ /* 0x0009e2000f121848 */
[----:B------:R-:W-:Y:S01]  /*4e20*/  IADD3 R57, R53, -0x43, RZ ;  /* 0xffffffbd35397810 */ /* 0x000fe20007ffe0ff */
[----:B------:R-:W-:-:S03]  /*4e30*/  IMAD.WIDE R110, R195, 0x4, R110 ;  /* 0x00000004c36e7825 */ /* 0x000fc600078e026e */
        /* <DEDUP_REMOVED lines=11> */
[----:B--2---:R-:W-:-:S03]  /*4ef0*/  IMAD.WIDE R124, R195, 0x4, R124 ;  /* 0x00000004c37c7825 */ /* 0x004fc600078e027c */
        /* <DEDUP_REMOVED lines=34> */
[----:B------:R-:W-:-:S04]  /*5120*/  IADD3 R57, R53, -0x54, RZ ;  /* 0xffffffac35397810 */ /* 0x000fc80007ffe0ff */
        /* <DEDUP_REMOVED lines=8> */
[----:B------:R-:W-:Y:S02]  /*51b0*/  IADD3 R57, R53, -0x61, RZ ;  /* 0xffffff9f35397810 */ /* 0x000fe40007ffe0ff */
[----:B------:R-:W-:Y:S02]  /*51c0*/  ISETP.GE.U32.AND P5, PT, R59, 0x7fffff78, PT ;  /* 0x7fffff783b00780c */ /* 0x000fe40003fa6070 */
[----:B------:R-:W-:Y:S01]  /*51d0*/  ISETP.GE.U32.AND P6, PT, R57, 0x7fffff80, PT ;  /* 0x7fffff803900780c */ /* 0x000fe20003fc6070 */
[----:B------:R1:W-:Y:S01]  /*51e0*/  LDGSTS.E [R117+0xae00], [R48.64], !P4 ;  /* 0x0ae0000030757fae */ /* 0x0003e2000e121848 */
[C---:B------:R-:W-:Y:S02]  /*51f0*/  IADD3 R57, R53.reuse, -0x65, RZ ;  /* 0xffffff9b35397810 */ /* 0x040fe40007ffe0ff */
[----:B------:R-:W-:-:S02]  /*5200*/  IADD3 R59, R53, -0x6d, RZ ;  /* 0xffffff93353b7810 */ /* 0x000fc40007ffe0ff */
[----:B------:R-:W-:Y:S01]  /*5210*/  ISETP.GE.U32.AND P0, PT, R57, 0x7fffff7c, PT ;  /* 0x7fffff7c3900780c */ /* 0x000fe20003f06070 */
[----:B------:R2:W-:Y:S01]  /*5220*/  LDGSTS.E [R117+0xb600], [R60.64], !P2 ;  /* 0x0b6000003c757fae */ /* 0x0005e2000d121848 */
[----:B------:R-:W-:Y:S02]  /*5230*/  IADD3 R57, R53, -0x60, RZ ;  /* 0xffffffa035397810 */ /* 0x000fe40007ffe0ff */
[----:B------:R-:W-:Y:S01]  /*5240*/  ISETP.GE.U32.AND P4, PT, R59, 0x7fffff74, PT ;  /* 0x7fffff743b00780c */ /* 0x000fe20003f86070 */
[----:B------:R-:W-:Y:S01]  /*5250*/  IMAD.U32 R59, RZ, RZ, UR37 ;  /* 0x00000025ff3b7e24 */ /* 0x000fe2000f8e00ff */
[----:B------:R-:W-:Y:S02]  /*5260*/  ISETP.GE.U32.AND P3, PT, R57, 0x7fffff81, PT ;  /* 0x7fffff813900780c */ /* 0x000fe40003f66070 */
[----:B------:R-:W-:Y:S01]  /*5270*/  ISETP.GE.U32.AND P2, PT, R91, 0x7fffff70, PT ;  /* 0x7fffff705b00780c */ /* 0x000fe20003f46070 */
[----:B-1----:R-:W-:-:S04]  /*5280*/  IMAD.WIDE R140, R59, 0x4, R140 ;  /* 0x000000043b8c7825 */ /* 0x002fc800078e028c */
[----:B------:R-:W-:Y:S02]  /*5290*/  IMAD.U32 R91, RZ, RZ, UR37 ;  /* 0x00000025ff5b7e24 */ /* 0x000fe4000f8e00ff */
[----:B------:R-:W-:-:S04]  /*52a0*/  IMAD.WIDE R136, R59, 0x4, R136 ;  /* 0x000000043b887825 */ /* 0x000fc800078e0288 */
[----:B------:R1:W-:Y:S01]  /*52b0*/  LDGSTS.E [R117+0xbe00], [R62.64], !P3 ;  /* 0x0be000003e757fae */ /* 0x0003e2000d921848 */
[----:B------:R-:W-:Y:S01]  /*52c0*/  ISETP.NE.U32.AND P3, PT, R55, RZ, PT ;  /* 0x000000ff3700720c */ /* 0x000fe20003f65070 */
[----:B-----5:R-:W-:Y:S01]  /*52d0*/  IMAD.WIDE R138, R91, 0x4, R138 ;  /* 0x000000045b8a7825 */ /* 0x020fe200078e028a */
[----:B------:R-:W-:Y:S01]  /*52e0*/  IADD3 R55, R53, -0x75, RZ ;  /* 0xffffff8b35377810 */ /* 0x000fe20007ffe0ff */
[----:B------:R-:W0:Y:S02]  /*52f0*/  LDGDEPBAR ;  /* 0x00000000000079af */ /* 0x000e240000000000 */
[----:B------:R-:W-:-:S04]  /*5300*/  IMAD.WIDE R134, R59, 0x4, R134 ;  /* 0x000000043b867825 */ /* 0x000fc800078e0286 */
[----:B------:R-:W-:-:S04]  /*5310*/  IMAD.WIDE R130, R91, 0x4, R130 ;  /* 0x000000045b827825 */ /* 0x000fc800078e0282 */
        /* <DEDUP_REMOVED lines=11> */
[----:B---3--:R-:W-:-:S03]  /*53d0*/  IMAD.WIDE R10, R91, 0x4, R10 ;  /* 0x000000045b0a7825 */ /* 0x008fc600078e020a */
[----:B------:R3:W-:Y:S01]  /*53e0*/  LDGSTS.E [R198+0x19800], [R76.64], P3 ;  /* 0x198000004cc67fae */ /* 0x0007e20009921848 */
[----:B-----5:R-:W-:-:S03]  /*53f0*/  IMAD.WIDE R64, R195, 0x4, R64 ;  /* 0x00000004c3407825 */ /* 0x020fc600078e0240 */
[----:B------:R5:W-:Y:S01]  /*5400*/  LDGSTS.E [R198+0x19c00], [R78.64], P3 ;  /* 0x19c000004ec67fae */ /* 0x000be20009921848 */
[----:B-1----:R-:W-:-:S03]  /*5410*/  IMAD.WIDE R66, R195, 0x4, R66 ;  /* 0x00000004c3427825 */ /* 0x002fc600078e0242 */
[----:B------:R1:W-:Y:S01]  /*5420*/  LDGSTS.E [R198+0x1a000], [R80.64], P3 ;  /* 0x1a00000050c67fae */ /* 0x0003e20009921848 */
[----:B------:R-:W-:-:S03]  /*5430*/  IMAD.WIDE R68, R195, 0x4, R68 ;  /* 0x00000004c3447825 */ /* 0x000fc600078e0244 */
[----:B------:R1:W-:Y:S01]  /*5440*/  LDGSTS.E [R198+0x1a400], [R82.64], P3 ;  /* 0x1a40000052c67fae */ /* 0x0003e20009921848 */
[----:B------:R-:W-:-:S03]  /*5450*/  IMAD.WIDE R70, R195, 0x4, R70 ;  /* 0x00000004c3467825 */ /* 0x000fc600078e0246 */
[----:B------:R1:W-:Y:S01]  /*5460*/  LDGSTS.E [R198+0x1a800], [R84.64], P3 ;  /* 0x1a80000054c67fae */ /* 0x0003e20009921848 */
[----:B------:R-:W-:-:S03]  /*5470*/  IMAD.WIDE R72, R195, 0x4, R72 ;  /* 0x00000004c3487825 */ /* 0x000fc600078e0248 */
[----:B------:R1:W-:Y:S01]  /*5480*/  LDGSTS.E [R198+0x1ac00], [R86.64], P3 ;  /* 0x1ac0000056c67fae */ /* 0x0003e20009921848 */
[----:B--2---:R-:W-:-:S03]  /*5490*/  IMAD.WIDE R74, R195, 0x4, R74 ;  /* 0x00000004c34a7825 */ /* 0x004fc600078e024a */
        /* <DEDUP_REMOVED lines=39> */
[----:B------:R-:W-:Y:S01]  /*5710*/  ISETP.GE.U32.AND P3, PT, R55, 0x7fffff6c, PT ;  /* 0x7fffff6c3700780c */ /* 0x000fe20003f66070 */
[----:B------:R-:W-:Y:S01]  /*5720*/  IMAD.WIDE R132, R195, 0x4, R132 ;  /* 0x00000004c3847825 */ /* 0x000fe200078e0284 */
[----:B------:R-:W-:Y:S01]  /*5730*/  IADD3 R55, R53, -0x79, RZ ;  /* 0xffffff8735377810 */ /* 0x000fe20007ffe0ff */
[----:B------:R-:W0:Y:S02]  /*5740*/  LDGDEPBAR ;  /* 0x00000000000079af */ /* 0x000e240000000000 */
[C---:B--2---:R-:W-:Y:S02]  /*5750*/  IMAD.WIDE R142, R195.reuse, 0x4, R142 ;  /* 0x00000004c38e7825 */ /* 0x044fe400078e028e */
[----:B------:R-:W-:Y:S02]  /*5760*/  BAR.SYNC.DEFER_BLOCKING 0x0 ;  /* 0x0000000000007b1d */ /* 0x000fe40000010000 */
[----:B---3--:R-:W-:-:S04]  /*5770*/  IMAD.WIDE R144, R195, 0x4, R144 ;  /* 0x00000004c3907825 */ /* 0x008fc800078e0290 */
[----:B-----5:R-:W-:-:S04]  /*5780*/  IMAD.WIDE R146, R195, 0x4, R146 ;  /* 0x00000004c3927825 */ /* 0x020fc800078e0292 */
[----:B-1----:R-:W-:-:S04]  /*5790*/  IMAD.WIDE R166, R195, 0x4, R166 ;  /* 0x00000004c3a67825 */ /* 0x002fc800078e02a6 */
[----:B------:R-:W-:-:S04]  /*57a0*/  IMAD.WIDE R168, R195, 0x4, R168 ;  /* 0x00000004c3a87825 */ /* 0x000fc800078e02a8 */
[----:B------:R-:W-:Y:S01]  /*57b0*/  IMAD.WIDE R170, R195, 0x4, R170 ;  /* 0x00000004c3aa7825 */ /* 0x000fe200078e02aa */
[----:B------:R-:W-:Y:S01]  /*57c0*/  @!PT LDS RZ, [RZ] ;  /* 0x00000000fffff984 */ /* 0x000fe20000000800 */
[----:B------:R-:W-:Y:S01]  /*57d0*/  @!PT LDS RZ, [RZ] ;  /* 0x00000000fffff984 */ /* 0x000fe20000000800 */
[----:B------:R-:W-:Y:S01]  /*57e0*/  @!PT LDS RZ, [RZ] ;  /* 0x00000000fffff984 */ /* 0x000fe20000000800 */
[----:B------:R1:W-:Y:S01]  /*57f0*/  LDGSTS.E [R203+0xc000], [R140.64], !P6 ;  /* 0x0c0000008ccb7fae */ /* 0x0003e2000f121848 */
[----:B------:R-:W-:Y:S02]  /*5800*/  ISETP.GE.U32.AND P6, PT, R55, 0x7fffff68, PT ;  /* 0x7fffff683700780c */ /* 0x000fe40003fc6070 */
[----:B------:R-:W-:Y:S01]  /*5810*/  IADD3 R55, R53, -0x7d, RZ ;  /* 0xffffff8335377810 */ /* 0x000fe20007ffe0ff */
[----:B------:R1:W-:Y:S03]  /*5820*/  LDGSTS.E [R203+0xc800], [R138.64], !P0 ;  /* 0x0c8000008acb7fae */ /* 0x0003e6000c121848 */
[----:B------:R-:W-:Y:S01]  /*5830*/  ISETP.GE.U32.AND P0, PT, R55, 0x7fffff64, PT ;  /* 0x7fffff643700780c */ /* 0x000fe20003f06070 */
[----:B------:R1:W-:Y:S01]  /*5840*/  LDGSTS.E [R203+0xd000], [R136.64], !P5 ;  /* 0x0d00000088cb7fae */ /* 0x0003e2000e921848 */
[----:B------:R-:W-:-:S03]  /*5850*/  IADD3 R55, R53, -0x62, RZ ;  /* 0xffffff9e35377810 */ /* 0x000fc60007ffe0ff */
        /* <DEDUP_REMOVED lines=13> */
[C---:B------:R-:W-:Y:S02]  /*5930*/  IADD3 R55, R53.reuse, -0x72, RZ ;  /* 0xffffff8e35377810 */ /* 0x040fe40007ffe0ff */
[----:B--2---:R-:W-:Y:S01]  /*5940*/  IADD3 R2, R53, -0x7e, RZ ;  /* 0xffffff8235027810 */ /* 0x004fe20007ffe0ff */
[----:B------:R2:W-:Y:S01]  /*5950*/  LDGSTS.E [R123+0xca00], [R8.64], !P4 ;  /* 0x0ca00000087b7fae */ /* 0x0005e2000e121848 */
[----:B------:R-:W-:Y:S01]  /*5960*/  IMAD.U32 R3, RZ, RZ, UR37 ;  /* 0x00000025ff037e24 */ /* 0x000fe2000f8e00ff */
[----:B------:R-:W-:Y:S01]  /*5970*/  ISETP.GE.U32.AND P6, PT, R55, 0x7fffff6f, PT ;  /* 0x7fffff6f3700780c */ /* 0x000fe20003fc6070 */
[----:B---3--:R-:W-:Y:S01]  /*5980*/  IMAD.U32 R5, RZ, RZ, UR37 ;  /* 0x00000025ff057e24 */ /* 0x008fe2000f8e00ff */
[----:B------:R-:W-:Y:S01]  /*5990*/  ISETP.GE.U32.AND P4, PT, R2, 0x7fffff63, PT ;  /* 0x7fffff630200780c */ /* 0x000fe20003f86070 */
[----:B------:R-:W-:Y:S01]  /*59a0*/  IMAD.WIDE R12, R3, 0x4, R12 ;  /* 0x00000004030c7825 */ /* 0x000fe200078e020c */
[C---:B------:R-:W-:Y:S01]  /*59b0*/  IADD3 R2, R53.reuse, -0x63, RZ ;  /* 0xffffff9d35027810 */ /* 0x040fe20007ffe0ff */
[----:B------:R3:W-:Y:S01]  /*59c0*/  LDGSTS.E [R123+0xd200], [R10.64], !P2 ;  /* 0x0d2000000a7b7fae */ /* 0x0007e2000d121848 */
[----:B------:R-:W-:Y:S01]  /*59d0*/  IADD3 R55, R53, -0x76, RZ ;  /* 0xffffff8a35377810 */ /* 0x000fe20007ffe0ff */
[----:B------:R-:W-:Y:S01]  /*59e0*/  IMAD.WIDE R14, R5, 0x4, R14 ;  /* 0x00000004050e7825 */ /* 0x000fe200078e020e */
[----:B------:R-:W-:Y:S01]  /*59f0*/  ISETP.GE.U32.AND P2, PT, R2, 0x7fffff7e, PT ;  /* 0x7fffff7e0200780c */ /* 0x000fe20003f46070 */
[----:B------:R1:W-:Y:S01]  /*5a00*/  LDGSTS.E [R123+0xda00], [R12.64], !P3 ;  /* 0x0da000000c7b7fae */ /* 0x0003e2000d921848 */
[----:B------:R-:W-:Y:S01]  /*5a10*/  ISETP.GE.U32.AND P0, PT, R55, 0x7fffff6b, PT ;  /* 0x7fffff6b3700780c */ /* 0x000fe20003f06070 */
[----:B----4-:R-:W-:Y:S01]  /*5a20*/  IMAD.WIDE R16, R3, 0x4, R16 ;  /* 0x0000000403107825 */ /* 0x010fe200078e0210 */
[C---:B------:R-:W-:Y:S01]  /*5a30*/  IADD3 R2, R53.reuse, -0x67, RZ ;  /* 0xffffff9935027810 */ /* 0x040fe20007ffe0ff */
[----:B------:R1:W-:Y:S01]  /*5a40*/  LDGSTS.E [R123+0xe200], [R14.64], !P6 ;  /* 0x0e2000000e7b7fae */ /* 0x0003e2000f121848 */
[----:B------:R-:W-:Y:S01]  /*5a50*/  IADD3 R55, R53, -0x7a, RZ ;  /* 0xffffff8635377810 */ /* 0x000fe20007ffe0ff */
[----:B------:R-:W-:Y:S01]  /*5a60*/  IMAD.WIDE R18, R5, 0x4, R18 ;  /* 0x0000000405127825 */ /* 0x000fe200078e0212 */
[----:B------:R-:W-:-:S02]  /*5a70*/  ISETP.GE.U32.AND P3, PT, R2, 0x7fffff7a, PT ;  /* 0x7fffff7a0200780c */ /* 0x000fc40003f66070 */
[----:B------:R-:W-:Y:S01]  /*5a80*/  ISETP.GE.U32.AND P5, PT, R55, 0x7fffff67, PT ;  /* 0x7fffff673700780c */ /* 0x000fe20003fa6070 */
[----:B------:R-:W-:Y:S01]  /*5a90*/  IMAD.WIDE R20, R5, 0x4, R20 ;  /* 0x0000000405147825 */ /* 0x000fe200078e0214 */
[----:B------:R-:W-:-:S03]  /*5aa0*/  IADD3 R2, R53, -0x6b, RZ ;  /* 0xffffff9535027810 */ /* 0x000fc60007ffe0ff */
[----:B------:R1:W-:Y:S01]  /*5ab0*/  LDGSTS.E [R123+0xea00], [R16.64], !P0 ;  /* 0x0ea00000107b7fae */ /* 0x0003e2000c121848 */
[----:B------:R-:W-:Y:S01]  /*5ac0*/  ISETP.GE.U32.AND P6, PT, R2, 0x7fffff76, PT ;  /* 0x7fffff760200780c */ /* 0x000fe20003fc6070 */
[----:B------:R-:W-:Y:S01]  /*5ad0*/  IMAD.WIDE R22, R3, 0x4, R22 ;  /* 0x0000000403167825 */ /* 0x000fe200078e0216 */
[----:B------:R-:W-:-:S03]  /*5ae0*/  IADD3 R2, R53, -0x6f, RZ ;  /* 0xffffff9135027810 */ /* 0x000fc60007ffe0ff */
[----:B------:R-:W-:Y:S01]  /*5af0*/  IMAD.WIDE R24, R3, 0x4, R24 ;  /* 0x0000000403187825 */ /* 0x000fe200078e0218 */
[----:B------:R-:W-:Y:S01]  /*5b00*/  ISETP.GE.U32.AND P0, PT, R2, 0x7fffff72, PT ;  /* 0x7fffff720200780c */ /* 0x000fe20003f06070 */
[----:B------:R1:W-:Y:S01]  /*5b10*/  LDGSTS.E [R123+0xf200], [R18.64], !P5 ;  /* 0x0f200000127b7fae */ /* 0x0003e2000e921848 */
[----:B------:R-:W-:Y:S01]  /*5b20*/  IADD3 R2, R53, -0x73, RZ ;  /* 0xffffff8d35027810 */ /* 0x000fe20007ffe0ff */
[----:B------:R-:W-:Y:S02]  /*5b30*/  IMAD.WIDE R26, R5, 0x4, R26 ;  /* 0x00000004051a7825 */ /* 0x000fe400078e021a */
        /* <DEDUP_REMOVED lines=29> */
[----:B-----5:R-:W-:Y:S01]  /*5d10*/  IMAD.U32 R7, RZ, RZ, UR37 ;  /* 0x00000025ff077e24 */ /* 0x020fe2000f8e00ff */
[----:B------:R-:W-:Y:S01]  /*5d20*/  ISETP.GE.AND P3, PT, R119, R57, PT ;  /* 0x000000397700720c */ /* 0x000fe20003f66270 */
[----:B--2---:R-:W-:Y:S01]  /*5d30*/  IMAD.U32 R9, RZ, RZ, UR37 ;  /* 0x00000025ff097e24 */ /* 0x004fe2000f8e00ff */
[----:B------:R-:W-:Y:S01]  /*5d40*/  ISETP.GE.U32.AND P5, PT, R2, 0x7fffff75, PT ;  /* 0x7fffff750200780c */ /* 0x000fe20003fa6070 */
[----:B------:R1:W-:Y:S01]  /*5d50*/  LDGSTS.E [R117+0xc600], [R38.64], !P6 ;  /* 0x0c60000026757fae */ /* 0x0003e2000f121848 */
[----:B------:R-:W-:Y:S01]  /*5d60*/  IADD3 R2, R53, -0x70, RZ ;  /* 0xffffff9035027810 */ /* 0x000fe20007ffe0ff */
[----:B---3--:R-:W-:Y:S01]  /*5d70*/  IMAD.U32 R11, RZ, RZ, UR37 ;  /* 0x00000025ff0b7e24 */ /* 0x008fe2000f8e00ff */
[----:B------:R-:W-:Y:S01]  /*5d80*/  ISETP.GT.AND P6, PT, R201, 0x7f, PT ;  /* 0x0000007fc900780c */ /* 0x000fe20003fc4270 */
[----:B------:R-:W-:Y:S01]  /*5d90*/  IMAD.WIDE R46, R5, 0x4, R46 ;  /* 0x00000004052e7825 */ /* 0x000fe200078e022e */
[----:B------:R-:W-:Y:S01]  /*5da0*/  ISETP.GE.U32.AND P4, PT, R2, 0x7fffff71, PT ;  /* 0x7fffff710200780c */ /* 0x000fe20003f86070 */
[----:B------:R1:W-:Y:S01]  /*5db0*/  LDGSTS.E [R117+0xce00], [R40.64], !P0 ;  /* 0x0ce0000028757fae */ /* 0x0003e2000c121848 */
[----:B------:R-:W-:Y:S01]  /*5dc0*/  IADD3 R2, R53, -0x74, RZ ;  /* 0xffffff8c35027810 */ /* 0x000fe20007ffe0ff */
[----:B------:R-:W-:Y:S01]  /*5dd0*/  IMAD.WIDE R48, R7, 0x4, R48 ;  /* 0x0000000407307825 */ /* 0x000fe200078e0230 */
[----:B------:R-:W-:-:S02]  /*5de0*/  SEL R4, RZ, 0x4, P3 ;  /* 0x00000004ff047807 */ /* 0x000fc40001800000 */
[----:B------:R-:W-:Y:S01]  /*5df0*/  ISETP.GE.U32.AND P2, PT, R2, 0x7fffff6d, PT ;  /* 0x7fffff6d0200780c */ /* 0x000fe20003f46070 */
[----:B------:R1:W-:Y:S01]  /*5e00*/  LDGSTS.E [R117+0xd600], [R42.64], !P5 ;  /* 0x0d6000002a757fae */ /* 0x0003e2000e921848 */
[----:B------:R-:W-:Y:S01]  /*5e10*/  IADD3 R2, R53, -0x78, RZ ;  /* 0xffffff8835027810 */ /* 0x000fe20007ffe0ff */
[----:B------:R-:W-:Y:S01]  /*5e20*/  IMAD.WIDE R60, R9, 0x4, R60 ;  /* 0x00000004093c7825 */ /* 0x000fe200078e023c */
[----:B------:R-:W-:Y:S02]  /*5e30*/  IADD3 R3, R53, -0x7c, RZ ;  /* 0xffffff8435037810 */ /* 0x000fe40007ffe0ff */
[----:B------:R-:W-:Y:S01]  /*5e40*/  ISETP.GE.U32.AND P3, PT, R2, 0x7fffff69, PT ;  /* 0x7fffff690200780c */ /* 0x000fe20003f66070 */
[----:B------:R-:W-:Y:S01]  /*5e50*/  IMAD.WIDE R62, R11, 0x4, R62 ;  /* 0x000000040b3e7825 */ /* 0x000fe200078e023e */
[----:B------:R-:W-:Y:S02]  /*5e60*/  IADD3 R2, R53, -0x80, RZ ;  /* 0xffffff8035027810 */ /* 0x000fe40007ffe0ff */
[----:B------:R-:W-:-:S02]  /*5e70*/  SEL R4, R4, RZ, P6 ;  /* 0x000000ff04047207 */ /* 0x000fc40003000000 */
[----:B------:R-:W-:Y:S01]  /*5e80*/  ISETP.GE.U32.AND P6, PT, R3, 0x7fffff65, PT ;  /* 0x7fffff650300780c */ /* 0x000fe20003fc6070 */
[----:B------:R-:W-:Y:S01]  /*5e90*/  IMAD.U32 R3, RZ, RZ, UR37 ;  /* 0x00000025ff037e24 */ /* 0x000fe2000f8e00ff */
[----:B------:R-:W-:Y:S02]  /*5ea0*/  ISETP.GE.U32.AND P5, PT, R2, 0x7fffff61, PT ;  /* 0x7fffff610200780c */ /* 0x000fe40003fa6070 */
[----:B------:R-:W-:Y:S01]  /*5eb0*/  ISETP.NE.U32.AND P0, PT, R4, RZ, PT ;  /* 0x000000ff0400720c */ /* 0x000fe20003f05070 */
[----:B------:R-:W-:-:S05]  /*5ec0*/  IMAD.WIDE R44, R3, 0x4, R44 ;  /* 0x00000004032c7825 */ /* 0x000fca00078e022c */
[----:B------:R1:W-:Y:S04]  /*5ed0*/  LDGSTS.E [R117+0xde00], [R44.64], !P4 ;  /* 0x0de000002c757fae */ /* 0x0003e8000e121848 */
[----:B------:R1:W-:Y:S04]  /*5ee0*/  LDGSTS.E [R117+0xe600], [R46.64], !P2 ;  /* 0x0e6000002e757fae */ /* 0x0003e8000d121848 */
[----:B------:R1:W-:Y:S04]  /*5ef0*/  LDGSTS.E [R117+0xee00], [R48.64], !P3 ;  /* 0x0ee0000030757fae */ /* 0x0003e8000d921848 */
[----:B------:R1:W-:Y:S04]  /*5f00*/  LDGSTS.E [R117+0xf600], [R60.64], !P6 ;  /* 0x0f6000003c757fae */ /* 0x0003e8000f121848 */
[----:B------:R1:W-:Y:S04]  /*5f10*/  LDGSTS.E [R117+0xfe00], [R62.64], !P5 ;  /* 0x0fe000003e757fae */ /* 0x0003e8000e921848 */
[----:B------:R-:W0:Y:S04]  /*5f20*/  LDGDEPBAR ;  /* 0x00000000000079af */ /* 0x000e280000000000 */
[----:B------:R1:W-:Y:S04]  /*5f30*/  LDGSTS.E [R198+0x1c000], [R64.64], P0 ;  /* 0x1c00000040c67fae */ /* 0x0003e80008121848 */
        /* <DEDUP_REMOVED lines=31> */
[----:B------:R-:W0:Y:S01]  /*6130*/  LDGDEPBAR ;  /* 0x00000000000079af */ /* 0x000e220000000000 */
[----:B------:R-:W-:Y:S05]  /*6140*/  @P1 BRA `(.L_x_0) ;  /* 0x0000043000001947 */ /* 0x000fea0003800000 */
[----:B------:R-:W-:Y:S01]  /*6150*/  IMAD.SHL.U32 R0, R187, 0x20, RZ ;  /* 0x00000020bb007824 */ /* 0x000fe200078e00ff */
[----:B-1----:R-:W-:Y:S01]  /*6160*/  CS2R R64, SRZ ;  /* 0x0000000000407805 */ /* 0x002fe2000001ff00 */
[----:B------:R-:W-:Y:S01]  /*6170*/  CS2R R66, SRZ ;  /* 0x0000000000427805 */ /* 0x000fe2000001ff00 */
[----:B------:R-:W-:Y:S01]  /*6180*/  CS2R R72, SRZ ;  /* 0x0000000000487805 */ /* 0x000fe2000001ff00 */
[----:B------:R-:W-:Y:S01]  /*6190*/  CS2R R74, SRZ ;  /* 0x00000000004a7805 */ /* 0x000fe2000001ff00 */
[----:B------:R1:W-:Y:S01]  /*61a0*/  STL [R1+0x148], R0 ;  /* 0x0001480001007387 */ /* 0x0003e20000100800 */
[----:B------:R-:W-:Y:S01]  /*61b0*/  CS2R R60, SRZ ;  /* 0x00000000003c7805 */ /* 0x000fe2000001ff00 */
        /* <DEDUP_REMOVED lines=59> */
[----:B------:R-:W-:Y:S05]  /*6570*/  BRA `(.L_x_1) ;  /* 0x0000460000007947 */ /* 0x000fea0003800000 */
.L_x_0:
[----:B------:R-:W-:Y:S01]  /*6580*/  SHF.R.S32.HI R3, RZ, 0x1f, R51 ;  /* 0x0000001fff037819 */ /* 0x000fe20000011433 */
[----:B-1----:R-:W-:Y:S01]  /*6590*/  IMAD.U32 R20, RZ, RZ, UR31 ;  /* 0x0000001fff147e24 */ /* 0x002fe2000f8e00ff */
[C---:B------:R-:W-:Y:S01]  /*65a0*/  IADD3 R183, P0, R51.reuse, R184, RZ ;  /* 0x000000b833b77210 */ /* 0x040fe20007f1e0ff */
[----:B------:R-:W-:Y:S01]  /*65b0*/  IMAD.U32 R244, RZ, RZ, UR24 ;  /* 0x00000018fff47e24 */ /* 0x000fe2000f8e00ff */
        /* <DEDUP_REMOVED lines=8> */
[-C--:B------:R-:W-:Y:S01]  /*6640*/  LEA.HI.X.SX32 R184, R184, R3.reuse, 0x1, P0 ;  /* 0x00000003b8b87211 */ /* 0x080fe200000f0eff */
[----:B------:R-:W-:Y:S01]  /*6650*/  IMAD.U32 R24, RZ, RZ, UR33 ;  /* 0x00000021ff187e24 */ /* 0x000fe2000f8e00ff */
[----:B------:R-:W-:Y:S01]  /*6660*/  IADD3 R165, P0, R51, R0, RZ ;  /* 0x0000000033a57210 */ /* 0x000fe20007f1e0ff */
[----:B------:R-:W-:Y:S01]  /*6670*/  IMAD.U32 R22, RZ, RZ, UR32 ;  /* 0x00000020ff167e24 */ /* 0x000fe2000f8e00ff */
[-C--:B------:R-:W-:Y:S01]  /*6680*/  LEA.HI.X.SX32 R193, R200, R3.reuse, 0x1, P4 ;  /* 0x00000003c8c17211 */ /* 0x080fe200020f0eff */
[----:B------:R-:W-:Y:S01]  /*6690*/  IMAD.SHL.U32 R200, R187, 0x2, RZ ;  /* 0x00000002bbc87824 */ /* 0x000fe200078e00ff */
[-C--:B------:R-:W-:Y:S01]  /*66a0*/  LEA.HI.X.SX32 R191, R194, R3.reuse, 0x1, P3 ;  /* 0x00000003c2bf7211 */ /* 0x080fe200018f0eff */
[----:B------:R-:W-:Y:S01]  /*66b0*/  IMAD.U32 R6, RZ, RZ, UR30 ;  /* 0x0000001eff067e24 */ /* 0x000fe2000f8e00ff */
[-C--:B------:R-:W-:Y:S01]  /*66c0*/  LEA.HI.X.SX32 R189, R174, R3.reuse, 0x1, P2 ;  /* 0x00000003aebd7211 */ /* 0x080fe200010f0eff */
        /* <DEDUP_REMOVED lines=44> */
[----:B------:R-:W-:Y:S01]  /*6990*/  USHF.R.S32.HI UR4, URZ, 0x1f, UR37 ;  /* 0x0000001f3f047899 */ /* 0x000fe20008011425 */
[C---:B------:R-:W-:Y:S01]  /*69a0*/  IADD3 R101, P0, R51.reuse, R102, RZ ;  /* 0x0000006633657210 */ /* 0x040fe20007f1e0ff */
[----:B------:R-:W-:Y:S01]  /*69b0*/  IMAD.MOV.U32 R199, RZ, RZ, RZ ;  /* 0x000000ffffc77224 */ /* 0x000fe200078e00ff */
[-C--:B------:R-:W-:Y:S01]  /*69c0*/  LEA.HI.X.SX32 R164, R164, R3.reuse, 0x1, P6 ;  /* 0x00000003a4a47211 */ /* 0x080fe200030f0eff */
[----:B------:R-:W-:Y:S01]  /*69d0*/  IMAD.MOV.U32 R197, RZ, RZ, -0x1 ;  /* 0xffffffffffc57424 */ /* 0x000fe200078e00ff */
[-C--:B------:R-:W-:Y:S01]  /*69e0*/  LEA.HI.X.SX32 R162, R162, R3.reuse, 0x1, P5 ;  /* 0x00000003a2a27211 */ /* 0x080fe200028f0eff */
[----:B------:R-:W-:Y:S01]  /*69f0*/  CS2R R64, SRZ ;  /* 0x0000000000407805 */ /* 0x000fe2000001ff00 */
[-C--:B------:R-:W-:Y:S01]  /*6a00*/  LEA.HI.X.SX32 R160, R160, R3.reuse, 0x1, P4 ;  /* 0x00000003a0a07211 */ /* 0x080fe200020f0eff */
[----:B------:R-:W-:Y:S01]  /*6a10*/  CS2R R66, SRZ ;  /* 0x0000000000427805 */ /* 0x000fe2000001ff00 */
[-C--:B------:R-:W-:Y:S01]  /*6a20*/  LEA.HI.X.SX32 R158, R158, R3.reuse, 0x1, P3 ;  /* 0x000000039e9e7211 */ /* 0x080fe200018f0eff */
[----:B------:R-:W-:Y:S01]  /*6a30*/  CS2R R72, SRZ ;  /* 0x0000000000487805 */ /* 0x000fe2000001ff00 */
[-C--:B------:R-:W-:Y:S01]  /*6a40*/  LEA.HI.X.SX32 R156, R156, R3.reuse, 0x1, P2 ;  /* 0x000000039c9c7211 */ /* 0x080fe200010f0eff */
[----:B------:R-:W-:Y:S01]  /*6a50*/  CS2R R74, SRZ ;  /* 0x00000000004a7805 */ /* 0x000fe2000001ff00 */
[C---:B------:R-:W-:Y:S01]  /*6a60*/  IADD3 R149, P6, R51.reuse, R150, RZ ;  /* 0x0000009633957210 */ /* 0x040fe20007fde0ff */
        /* <DEDUP_REMOVED lines=9> */
[-C--:B------:R-:W-:Y:S01]  /*6b00*/  LEA.HI.X.SX32 R154, R154, R3.reuse, 0x1, P1 ;  /* 0x000000039a9a7211 */ /* 0x080fe200008f0eff */
[----:B------:R-:W-:Y:S01]  /*6b10*/  CS2R R174, SRZ ;  /* 0x0000000000ae7805 */ /* 0x000fe2000001ff00 */
[C---:B------:R-:W-:Y:S01]  /*6b20*/  IADD3 R103, P1, R51.reuse, R116, RZ ;  /* 0x0000007433677210 */ /* 0x040fe20007f3e0ff */
[----:B------:R-:W-:Y:S01]  /*6b30*/  CS2R R104, SRZ ;  /* 0x0000000000687805 */ /* 0x000fe2000001ff00 */
[-C--:B------:R-:W-:Y:S01]  /*6b40*/  LEA.HI.X.SX32 R102, R102, R3.reuse, 0x1, P0 ;  /* 0x0000000366667211 */ /* 0x080fe200000f0eff */
[----:B------:R-:W-:Y:S01]  /*6b50*/  CS2R R106, SRZ ;  /* 0x00000000006a7805 */ /* 0x000fe2000001ff00 */
[----:B------:R-:W-:Y:S01]  /*6b60*/  SHF.R.S32.HI R9, RZ, 0x1f, R206 ;  /* 0x0000001fff097819 */ /* 0x000fe200000114ce */
[----:B------:R-:W-:Y:S01]  /*6b70*/  CS2R R132, SRZ ;  /* 0x0000000000847805 */ /* 0x000fe2000001ff00 */
[----:B------:R-:W-:Y:S01]  /*6b80*/  IADD3 R7, P0, R206, UR31, RZ ;  /* 0x0000001fce077c10 */ /* 0x000fe2000ff1e0ff */
[----:B------:R-:W-:Y:S01]  /*6b90*/  CS2R R134, SRZ ;  /* 0x0000000000867805 */ /* 0x000fe2000001ff00 */
        /* <DEDUP_REMOVED lines=20> */
[----:B------:R-:W-:Y:S01]  /*6ce0*/  LEA.HI.X.SX32 R116, R116, R3, 0x1, P1 ;  /* 0x0000000374747211 */ /* 0x000fe200008f0eff */
[----:B------:R-:W-:Y:S01]  /*6cf0*/  CS2R R92, SRZ ;  /* 0x00000000005c7805 */ /* 0x000fe2000001ff00 */
[----:B------:R-:W-:Y:S01]  /*6d00*/  IADD3 R51, P1, R51, R52, RZ ;  /* 0x0000003433337210 */ /* 0x000fe20007f3e0ff */
[----:B------:R-:W-:Y:S01]  /*6d10*/  CS2R R94, SRZ ;  /* 0x00000000005e7805 */ /* 0x000fe2000001ff00 */
[----:B------:R-:W-:Y:S01]  /*6d20*/  LEA.HI.X.SX32 R20, R20, R9, 0x1, P0 ;  /* 0x0000000914147211 */ /* 0x000fe200000f0eff */
        /* <DEDUP_REMOVED lines=13> */
[----:B------:R-:W-:Y:S01]  /*6e00*/  LEA.HI.X.SX32 R52, R52, R3, 0x1, P1 ;  /* 0x0000000334347211 */ /* 0x000fe200008f0eff */
[----:B------:R-:W-:Y:S01]  /*6e10*/  CS2R R46, SRZ ;  /* 0x00000000002e7805 */ /* 0x000fe2000001ff00 */
[-C--:B------:R-:W-:Y:S01]  /*6e20*/  LEA.HI.X.SX32 R244, R244, R9.reuse, 0x1, P0 ;  /* 0x00000009f4f47211 */ /* 0x080fe200000f0eff */
[----:B------:R-:W-:Y:S01]  /*6e30*/  CS2R R36, SRZ ;  /* 0x0000000000247805 */ /* 0x000fe2000001ff00 */
[----:B------:R-:W-:Y:S01]  /*6e40*/  LOP3.LUT R3, R187, 0x7, RZ, 0xc0, !PT ;  /* 0x00000007bb037812 */ /* 0x000fe200078ec0ff */
[----:B------:R-:W-:Y:S01]  /*6e50*/  CS2R R38, SRZ ;  /* 0x0000000000267805 */ /* 0x000fe2000001ff00 */
[----:B------:R-:W-:Y:S01]  /*6e60*/  IADD3 R229, P0, R206, UR17, RZ ;  /* 0x00000011cee57c10 */ /* 0x000fe2000ff1e0ff */
[----:B------:R-:W-:Y:S01]  /*6e70*/  CS2R R40, SRZ ;  /* 0x0000000000287805 */ /* 0x000fe2000001ff00 */
[----:B------:R-:W-:Y:S01]  /*6e80*/  SHF.R.S32.HI R194, RZ, 0x1f, R195 ;  /* 0x0000001fffc27819 */ /* 0x000fe200000114c3 */
[----:B------:R-:W-:Y:S01]  /*6e90*/  IMAD R3, R3, 0x90, RZ ;  /* 0x0000009003037824 */ /* 0x000fe200078e02ff */
[-C--:B------:R-:W-:Y:S01]  /*6ea0*/  LEA.HI.X.SX32 R230, R230, R9.reuse, 0x1, P0 ;  /* 0x00000009e6e67211 */ /* 0x080fe200000f0eff */
[----:B------:R-:W-:Y:S01]  /*6eb0*/  CS2R R42, SRZ ;  /* 0x00000000002a7805 */ /* 0x000fe2000001ff00 */
[----:B------:R-:W-:Y:S01]  /*6ec0*/  IADD3 R215, P0, R206, UR10, RZ ;  /* 0x0000000aced77c10 */ /* 0x000fe2000ff1e0ff */
[----:B------:R-:W-:Y:S01]  /*6ed0*/  CS2R R84, SRZ ;  /* 0x0000000000547805 */ /* 0x000fe2000001ff00 */
[----:B------:R-:W-:Y:S01]  /*6ee0*/  LOP3.LUT R200, R3, 0x30, R200, 0x78, !PT ;  /* 0x0000003003c87812 */ /* 0x000fe200078e78c8 */
[----:B------:R-:W-:Y:S01]  /*6ef0*/  CS2R R86, SRZ ;  /* 0x0000000000567805 */ /* 0x000fe2000001ff00 */
[-C--:B------:R-:W-:Y:S01]  /*6f00*/  LEA.HI.X.SX32 R216, R216, R9.reuse, 0x1, P0 ;  /* 0x00000009d8d87211 */ /* 0x080fe200000f0eff */
[----:B------:R-:W-:Y:S01]  /*6f10*/  CS2R R96, SRZ ;  /* 0x0000000000607805 */ /* 0x000fe2000001ff00 */
[----:B------:R-:W-:Y:S01]  /*6f20*/  LEA R3, P0, R195, c[0x0][0x168], 0x4 ;  /* 0x00005a00c3037a11 */ /* 0x000fe200078020ff */
[----:B------:R-:W-:Y:S01]  /*6f30*/  IMAD.SHL.U32 R195, R187, 0x20, RZ ;  /* 0x00000020bbc37824 */ /* 0x000fe200078e00ff */
[C---:B------:R-:W-:Y:S01]  /*6f40*/  SHF.L.U64.HI R193, R192.reuse, 0x2, R193 ;  /* 0x00000002c0c17819 */ /* 0x040fe200000102c1 */
[----:B------:R-:W-:Y:S01]  /*6f50*/  IMAD.SHL.U32 R192, R192, 0x4, RZ ;  /* 0x00000004c0c07824 */ /* 0x000fe200078e00ff */
[C---:B------:R-:W-:Y:S01]  /*6f60*/  SHF.L.U64.HI R191, R190.reuse, 0x2, R191 ;  /* 0x00000002bebf7819 */ /* 0x040fe200000102bf */
[----:B------:R-:W-:Y:S01]  /*6f70*/  IMAD.SHL.U32 R190, R190, 0x4, RZ ;  /* 0x00000004bebe7824 */ /* 0x000fe200078e00ff */
[----:B------:R-:W-:Y:S01]  /*6f80*/  STL [R1+0x148], R195 ;  /* 0x000148c301007387 */ /* 0x000fe20000100800 */
[C---:B------:R-:W-:Y:S01]  /*6f90*/  SHF.L.U64.HI R189, R188.reuse, 0x2, R189 ;  /* 0x00000002bcbd7819 */ /* 0x040fe200000102bd */
[----:B------:R-:W-:Y:S01]  /*6fa0*/  IMAD.SHL.U32 R188, R188, 0x4, RZ ;  /* 0x00000004bcbc7824 */ /* 0x000fe200078e00ff */
[C---:B------:R-:W-:Y:S01]  /*6fb0*/  SHF.L.U64.HI R186, R185.reuse, 0x2, R186 ;  /* 0x00000002b9ba7819 */ /* 0x040fe200000102ba */
[----:B------:R-:W-:Y:S01]  /*6fc0*/  STL [R1+0x13c], R193 ;  /* 0x00013cc101007387 */ /* 0x000fe20000100800 */
[----:B------:R-:W-:Y:S01]  /*6fd0*/  IMAD.SHL.U32 R185, R185, 0x4, RZ ;  /* 0x00000004b9b97824 */ /* 0x000fe200078e00ff */
[C---:B------:R-:W-:Y:S01]  /*6fe0*/  SHF.L.U64.HI R184, R183.reuse, 0x2, R184 ;  /* 0x00000002b7b87819 */ /* 0x040fe200000102b8 */
[----:B------:R-:W-:Y:S01]  /*6ff0*/  IMAD.SHL.U32 R183, R183, 0x4, RZ ;  /* 0x00000004b7b77824 */ /* 0x000fe200078e00ff */
[----:B------:R1:W-:Y:S01]  /*7000*/  STL [R1+0x138], R192 ;  /* 0x000138c001007387 */ /* 0x0003e20000100800 */
[C---:B------:R-:W-:Y:S01]  /*7010*/  SHF.L.U64.HI R182, R181.reuse, 0x2, R182 ;  /* 0x00000002b5b67819 */ /* 0x040fe200000102b6 */
[----:B------:R-:W-:Y:S01]  /*7020*/  IMAD.SHL.U32 R181, R181, 0x4, RZ ;  /* 0x00000004b5b57824 */ /* 0x000fe200078e00ff */
[C---:B------:R-:W-:Y:S01]  /*7030*/  SHF.L.U64.HI R180, R179.reuse, 0x2, R180 ;  /* 0x00000002b3b47819 */ /* 0x040fe200000102b4 */
[----:B------:R-:W-:Y:S01]  /*7040*/  STL [R1+0x134], R191 ;  /* 0x000134bf01007387 */ /* 0x000fe20000100800 */
        /* <DEDUP_REMOVED lines=57> */
[C---:B------:R-:W-:Y:S01]  /*73e0*/  IADD3 R49, P2, R206.reuse, UR36, RZ ;  /* 0x00000024ce317c10 */ /* 0x040fe2000ff5e0ff */
[----:B-1----:R-:W-:Y:S01]  /*73f0*/  IMAD.MOV.U32 R192, RZ, RZ, c[0x0][0x18c] ;  /* 0x00006300ffc07624 */ /* 0x002fe200078e00ff */
[----:B------:R-:W-:Y:S01]  /*7400*/  STL [R1+0xf8], R171 ;  /* 0x0000f8ab01007387 */ /* 0x000fe20000100800 */
[C---:B------:R-:W-:Y:S01]  /*7410*/  SHF.L.U64.HI R58, R57.reuse, 0x2, R58 ;  /* 0x00000002393a7819 */ /* 0x040fe2000001023a */
[----:B------:R-:W-:Y:S01]  /*7420*/  IMAD.SHL.U32 R57, R57, 0x4, RZ ;  /* 0x0000000439397824 */ /* 0x000fe200078e00ff */
[C---:B------:R-:W-:Y:S01]  /*7430*/  IADD3 R27, P3, R206.reuse, UR35, RZ ;  /* 0x00000023ce1b7c10 */ /* 0x040fe2000ff7e0ff */
[----:B------:R-:W-:Y:S01]  /*7440*/  STL [R1+0xf4], R170 ;  /* 0x0000f4aa01007387 */ /* 0x000fe20000100800 */
[C---:B------:R-:W-:Y:S01]  /*7450*/  SHF.L.U64.HI R56, R55.reuse, 0x2, R56 ;  /* 0x0000000237387819 */ /* 0x040fe20000010238 */
[----:B------:R-:W-:Y:S01]  /*7460*/  IMAD.SHL.U32 R55, R55, 0x4, RZ ;  /* 0x0000000437377824 */ /* 0x000fe200078e00ff */
[----:B------:R-:W-:Y:S01]  /*7470*/  IADD3 R25, P4, R206, UR34, RZ ;  /* 0x00000022ce197c10 */ /* 0x000fe2000ff9e0ff */
[----:B------:R-:W-:Y:S01]  /*7480*/  STL [R1+0xf0], R169 ;  /* 0x0000f0a901007387 */ /* 0x000fe20000100800 */
[-C--:B------:R-:W-:Y:S01]  /*7490*/  LEA.HI.X.SX32 R50, R50, R9.reuse, 0x1, P2 ;  /* 0x0000000932327211 */ /* 0x080fe200010f0eff */
[----:B------:R-:W-:Y:S01]  /*74a0*/  IMAD.SHL.U32 R192, R192, 0x20, RZ ;  /* 0x00000020c0c07824 */ /* 0x000fe200078e00ff */
[C---:B------:R-:W-:Y:S01]  /*74b0*/  SHF.L.U64.HI R54, R53.reuse, 0x2, R54 ;  /* 0x0000000235367819 */ /* 0x040fe20000010236 */
[----:B------:R-:W-:Y:S01]  /*74c0*/  STL [R1+0xec], R168 ;  /* 0x0000eca801007387 */ /* 0x000fe20000100800 */
[----:B------:R-:W-:Y:S01]  /*74d0*/  IMAD.SHL.U32 R53, R53, 0x4, RZ ;  /* 0x0000000435357824 */ /* 0x000fe200078e00ff */
[----:B------:R-:W-:Y:S01]  /*74e0*/  IADD3 R23, P5, R206, UR33, RZ ;  /* 0x00000021ce177c10 */ /* 0x000fe2000ffbe0ff */
[----:B------:R-:W-:Y:S01]  /*74f0*/  CS2R R98, SRZ ;  /* 0x0000000000627805 */ /* 0x000fe2000001ff00 */
[----:B------:R-:W-:Y:S01]  /*7500*/  STL [R1+0xe8], R167 ;  /* 0x0000e8a701007387 */ /* 0x000fe20000100800 */
[-C--:B------:R-:W-:Y:S01]  /*7510*/  LEA.HI.X.SX32 R48, R48, R9.reuse, 0x1, P3 ;  /* 0x0000000930307211 */ /* 0x080fe200018f0eff */
[----:B------:R-:W-:Y:S01]  /*7520*/  CS2R R108, SRZ ;  /* 0x00000000006c7805 */ /* 0x000fe2000001ff00 */
        /* <DEDUP_REMOVED lines=11> */
[-C--:B------:R-:W-:Y:S01]  /*75e0*/  LEA.HI.X.SX32 R24, R24, R9.reuse, 0x1, P5 ;  /* 0x0000000918187211 */ /* 0x080fe200028f0eff */
[----:B------:R-:W-:Y:S01]  /*75f0*/  CS2R R146, SRZ ;  /* 0x0000000000927805 */ /* 0x000fe2000001ff00 */
[----:B------:R-:W-:Y:S01]  /*7600*/  STL [R1+0xd8], R163 ;  /* 0x0000d8a301007387 */ /* 0x000fe20000100800 */
[C---:B------:R-:W-:Y:S01]  /*7610*/  SHF.L.U64.HI R48, R27.reuse, 0x2, R48 ;  /* 0x000000021b307819 */ /* 0x040fe20000010230 */
[----:B------:R-:W-:Y:S01]  /*7620*/  IMAD.SHL.U32 R27, R27, 0x4, RZ ;  /* 0x000000041b1b7824 */ /* 0x000fe200078e00ff */
[----:B------:R-:W-:Y:S01]  /*7630*/  IADD3 R5, P1, R206, UR30, RZ ;  /* 0x0000001ece057c10 */ /* 0x000fe2000ff3e0ff */
        /* <DEDUP_REMOVED lines=9> */
[C---:B------:R-:W-:Y:S01]  /*76d0*/  SHF.L.U64.HI R24, R23.reuse, 0x2, R24 ;  /* 0x0000000217187819 */ /* 0x040fe20000010218 */
[----:B------:R-:W-:Y:S01]  /*76e0*/  IMAD.SHL.U32 R23, R23, 0x4, RZ ;  /* 0x0000000417177824 */ /* 0x000fe200078e00ff */
[-C--:B------:R-:W-:Y:S01]  /*76f0*/  LEA.HI.X.SX32 R6, R6, R9.reuse, 0x1, P1 ;  /* 0x0000000906067211 */ /* 0x080fe200008f0eff */
[----:B------:R-:W-:Y:S01]  /*7700*/  STL [R1+0xc8], R159 ;  /* 0x0000c89f01007387 */ /* 0x000fe20000100800 */
[C---:B------:R-:W-:Y:S01]  /*7710*/  SHF.L.U64.HI R22, R21.reuse, 0x2, R22 ;  /* 0x0000000215167819 */ /* 0x040fe20000010216 */
[----:B------:R-:W-:Y:S01]  /*7720*/  IMAD.SHL.U32 R21, R21, 0x4, RZ ;  /* 0x0000000415157824 */ /* 0x000fe200078e00ff */
[-C--:B------:R-:W-:Y:S01]  /*7730*/  LEA.HI.X.SX32 R4, R4, R9.reuse, 0x1, P2 ;  /* 0x0000000904047211 */ /* 0x080fe200010f0eff */
        /* <DEDUP_REMOVED lines=9> */
[----:B------:R-:W-:Y:S01]  /*77d0*/  LOP3.LUT R200, R200, 0x400, R195, 0xf8, !PT ;  /* 0x00000400c8c87812 */ /* 0x000fe200078ef8c3 */
[----:B------:R-:W-:Y:S01]  /*77e0*/  CS2R R16, SRZ ;  /* 0x0000000000107805 */ /* 0x000fe2000001ff00 */
[C---:B------:R-:W-:Y:S01]  /*77f0*/  IADD3 R251, P3, R206.reuse, UR28, RZ ;  /* 0x0000001ccefb7c10 */ /* 0x040fe2000ff7e0ff */
[----:B------:R-:W-:Y:S01]  /*7800*/  STL [R1+0xb8], R155 ;  /* 0x0000b89b01007387 */ /* 0x000fe20000100800 */
[----:B------:R-:W-:Y:S01]  /*7810*/  IADD3 R249, P4, R206, UR27, RZ ;  /* 0x0000001bcef97c10 */ /* 0x000fe2000ff9e0ff */
[----:B------:R-:W-:Y:S01]  /*7820*/  CS2R R18, SRZ ;  /* 0x0000000000127805 */ /* 0x000fe2000001ff00 */
[-C--:B------:R-:W-:Y:S01]  /*7830*/  LEA.HI.X.SX32 R252, R252, R9.reuse, 0x1, P3 ;  /* 0x00000009fcfc7211 */ /* 0x080fe200018f0eff */
[----:B------:R-:W-:Y:S01]  /*7840*/  STL [R1+0xb4], R154 ;  /* 0x0000b49a01007387 */ /* 0x000fe20000100800 */
[-C--:B------:R-:W-:Y:S01]  /*7850*/  LEA.HI.X.SX32 R250, R250, R9.reuse, 0x1, P4 ;  /* 0x00000009fafa7211 */ /* 0x080fe200020f0eff */
[----:B------:R-:W-:Y:S01]  /*7860*/  CS2R R12, SRZ ;  /* 0x00000000000c7805 */ /* 0x000fe2000001ff00 */
[C---:B------:R-:W-:Y:S01]  /*7870*/  IADD3 R247, P5, R206.reuse, UR26, RZ ;  /* 0x0000001acef77c10 */ /* 0x040fe2000ffbe0ff */
[----:B------:R-:W-:Y:S01]  /*7880*/  STL [R1+0xb0], R153 ;  /* 0x0000b09901007387 */ /* 0x000fe20000100800 */
[C---:B------:R-:W-:Y:S01]  /*7890*/  IADD3 R245, P6, R206.reuse, UR25, RZ ;  /* 0x00000019cef57c10 */ /* 0x040fe2000ffde0ff */
[----:B------:R-:W-:Y:S01]  /*78a0*/  CS2R R14, SRZ ;  /* 0x00000000000e7805 */ /* 0x000fe2000001ff00 */
[C---:B------:R-:W-:Y:S01]  /*78b0*/  IADD3 R241, P1, R206.reuse, UR23, RZ ;  /* 0x00000017cef17c10 */ /* 0x040fe2000ff3e0ff */
[----:B------:R-:W-:Y:S01]  /*78c0*/  STL [R1+0xac], R152 ;  /* 0x0000ac9801007387 */ /* 0x000fe20000100800 */
[C---:B------:R-:W-:Y:S01]  /*78d0*/  IADD3 R239, P2, R206.reuse, UR22, RZ ;  /* 0x00000016ceef7c10 */ /* 0x040fe2000ff5e0ff */
[----:B------:R-:W-:Y:S01]  /*78e0*/  CS2R R10, SRZ ;  /* 0x00000000000a7805 */ /* 0x000fe2000001ff00 */
[C---:B------:R-:W-:Y:S01]  /*78f0*/  IADD3 R237, P3, R206.reuse, UR21, RZ ;  /* 0x00000015ceed7c10 */ /* 0x040fe2000ff7e0ff */
[----:B------:R-:W-:Y:S01]  /*7900*/  STL [R1+0xa8], R151 ;  /* 0x0000a89701007387 */ /* 0x000fe20000100800 */
[----:B------:R-:W-:Y:S01]  /*7910*/  IADD3 R235, P4, R206, UR20, RZ ;  /* 0x00000014ceeb7c10 */ /* 0x000fe2000ff9e0ff */
[----:B------:R-:W-:Y:S01]  /*7920*/  CS2R R88, SRZ ;  /* 0x0000000000587805 */ /* 0x000fe2000001ff00 */
[-C--:B------:R-:W-:Y:S01]  /*7930*/  LEA.HI.X.SX32 R248, R248, R9.reuse, 0x1, P5 ;  /* 0x00000009f8f87211 */ /* 0x080fe200028f0eff */
[----:B------:R2:W-:Y:S01]  /*7940*/  STL [R1+0xa4], R150 ;  /* 0x0000a49601007387 */ /* 0x0005e20000100800 */
[-C--:B------:R-:W-:Y:S01]  /*7950*/  LEA.HI.X.SX32 R246, R246, R9.reuse, 0x1, P6 ;  /* 0x00000009f6f67211 */ /* 0x080fe200030f0eff */
[----:B-1----:R-:W-:Y:S01]  /*7960*/  CS2R R156, SRZ ;  /* 0x00000000009c7805 */ /* 0x002fe2000001ff00 */
[-C--:B------:R-:W-:Y:S01]  /*7970*/  LEA.HI.X.SX32 R242, R242, R9.reuse, 0x1, P1 ;  /* 0x00000009f2f27211 */ /* 0x080fe200008f0eff */
[----:B------:R-:W-:Y:S01]  /*7980*/  STL [R1+0xa0], R149 ;  /* 0x0000a09501007387 */ /* 0x000fe20000100800 */
[-C--:B------:R-:W-:Y:S01]  /*7990*/  LEA.HI.X.SX32 R240, R240, R9.reuse, 0x1, P2 ;  /* 0x00000009f0f07211 */ /* 0x080fe200010f0eff */
[----:B------:R-:W-:Y:S01]  /*79a0*/  CS2R R158, SRZ ;  /* 0x00000000009e7805 */ /* 0x000fe2000001ff00 */
[-C--:B------:R-:W-:Y:S01]  /*79b0*/  LEA.HI.X.SX32 R238, R238, R9.reuse, 0x1, P3 ;  /* 0x00000009eeee7211 */ /* 0x080fe200018f0eff */
[----:B------:R1:W-:Y:S01]  /*79c0*/  STL [R1+0x9c], R148 ;  /* 0x00009c9401007387 */ /* 0x0003e20000100800 */
[----:B------:R-:W-:Y:S01]  /*79d0*/  LEA.HI.X.SX32 R236, R236, R9, 0x1, P4 ;  /* 0x00000009ecec7211 */ /* 0x000fe200020f0eff */
[----:B--2---:R-:W-:Y:S01]  /*79e0*/  CS2R R150, SRZ ;  /* 0x0000000000967805 */ /* 0x004fe2000001ff00 */
[C---:B------:R-:W-:Y:S01]  /*79f0*/  IADD3 R233, P5, R206.reuse, UR19, RZ ;  /* 0x00000013cee97c10 */ /* 0x040fe2000ffbe0ff */
[----:B------:R-:W-:Y:S01]  /*7a00*/  STL [R1+0x98], R123 ;  /* 0x0000987b01007387 */ /* 0x000fe20000100800 */
[----:B------:R-:W-:-:S02]  /*7a10*/  IADD3 R231, P6, R206, UR18, RZ ;  /* 0x00000012cee77c10 */ /* 0x000fc4000ffde0ff */
[C---:B------:R-:W-:Y:S01]  /*7a20*/  IADD3 R227, P1, R206.reuse, UR16, RZ ;  /* 0x00000010cee37c10 */ /* 0x040fe2000ff3e0ff */
[----:B------:R-:W-:Y:S01]  /*7a30*/  STL [R1+0x94], R122 ;  /* 0x0000947a01007387 */ /* 0x000fe20000100800 */
[C---:B------:R-:W-:Y:S01]  /*7a40*/  IADD3 R225, P2, R206.reuse, UR15, RZ ;  /* 0x0000000fcee17c10 */ /* 0x040fe2000ff5e0ff */
[----:B-1----:R-:W-:Y:S01]  /*7a50*/  CS2R R148, SRZ ;  /* 0x0000000000947805 */ /* 0x002fe2000001ff00 */
[C---:B------:R-:W-:Y:S01]  /*7a60*/  IADD3 R223, P3, R206.reuse, UR14, RZ ;  /* 0x0000000ecedf7c10 */ /* 0x040fe2000ff7e0ff */
[----:B------:R-:W-:Y:S01]  /*7a70*/  STL [R1+0x90], R121 ;  /* 0x0000907901007387 */ /* 0x000fe20000100800 */
[----:B------:R-:W-:Y:S02]  /*7a80*/  IADD3 R221, P4, R206, UR13, RZ ;  /* 0x0000000dcedd7c10 */ /* 0x000fe4000ff9e0ff */
[----:B------:R-:W-:Y:S01]  /*7a90*/  LOP3.LUT R202, R187, 0x3, RZ, 0xc0, !PT ;  /* 0x00000003bbca7812 */ /* 0x000fe200078ec0ff */
[----:B------:R1:W-:Y:S01]  /*7aa0*/  STL [R1+0x8c], R120 ;  /* 0x00008c7801007387 */ /* 0x0003e20000100800 */
[----:B------:R-:W-:Y:S01]  /*7ab0*/  SHF.R.S32.HI R8, RZ, 0x1f, R201 ;  /* 0x0000001fff087819 */ /* 0x000fe200000114c9 */
[----:B------:R-:W-:Y:S01]  /*7ac0*/  IMAD.MOV.U32 R187, RZ, RZ, 0x3 ;  /* 0x00000003ffbb7424 */ /* 0x000fe200078e00ff */
[-C--:B------:R-:W-:Y:S01]  /*7ad0*/  LEA.HI.X.SX32 R234, R234, R9.reuse, 0x1, P5 ;  /* 0x00000009eaea7211 */ /* 0x080fe200028f0eff */
[----:B------:R-:W-:Y:S01]  /*7ae0*/  STL [R1+0x88], R119 ;  /* 0x0000887701007387 */ /* 0x000fe20000100800 */
[-C--:B------:R-:W-:Y:S01]  /*7af0*/  LEA.HI.X.SX32 R232, R232, R9.reuse, 0x1, P6 ;  /* 0x00000009e8e87211 */ /* 0x080fe200030f0eff */
[----:B------:R-:W-:Y:S01]  /*7b00*/  IMAD R202, R202, 0x220, RZ ;  /* 0x00000220caca7824 */ /* 0x000fe200078e02ff */
[-C--:B------:R-:W-:Y:S01]  /*7b10*/  LEA.HI.X.SX32 R228, R228, R9.reuse, 0x1, P1 ;  /* 0x00000009e4e47211 */ /* 0x080fe200008f0eff */
[----:B------:R-:W-:Y:S01]  /*7b20*/  STL [R1+0x84], R118 ;  /* 0x0000847601007387 */ /* 0x000fe20000100800 */
[-C--:B------:R-:W-:Y:S01]  /*7b30*/  LEA.HI.X.SX32 R226, R226, R9.reuse, 0x1, P2 ;  /* 0x00000009e2e27211 */ /* 0x080fe200010f0eff */
[----:B-1----:R-:W-:Y:S01]  /*7b40*/  CS2R R120, SRZ ;  /* 0x0000000000787805 */ /* 0x002fe2000001ff00 */
[-C--:B------:R-:W-:Y:S01]  /*7b50*/  LEA.HI.X.SX32 R224, R224, R9.reuse, 0x1, P3 ;  /* 0x00000009e0e07211 */ /* 0x080fe200018f0eff */
[----:B------:R-:W-:Y:S01]  /*7b60*/  STL [R1+0x80], R117 ;  /* 0x0000807501007387 */ /* 0x000fe20000100800 */
[----:B------:R-:W-:Y:S01]  /*7b70*/  LEA.HI.X.SX32 R222, R222, R9, 0x1, P4 ;  /* 0x00000009dede7211 */ /* 0x000fe200020f0eff */
[----:B------:R-:W-:Y:S01]  /*7b80*/  CS2R R122, SRZ ;  /* 0x00000000007a7805 */ /* 0x000fe2000001ff00 */
[C---:B------:R-:W-:Y:S01]  /*7b90*/  IADD3 R219, P5, R206.reuse, UR12, RZ ;  /* 0x0000000ccedb7c10 */ /* 0x040fe2000ffbe0ff */
[----:B------:R-:W-:Y:S01]  /*7ba0*/  STL [R1+0x7c], R116 ;  /* 0x00007c7401007387 */ /* 0x000fe20000100800 */
[----:B------:R-:W-:-:S02]  /*7bb0*/  IADD3 R217, P6, R206, UR11, RZ ;  /* 0x0000000bced97c10 */ /* 0x000fc4000ffde0ff */
[C---:B------:R-:W-:Y:S01]  /*7bc0*/  IADD3 R213, P1, R206.reuse, UR7, RZ ;  /* 0x00000007ced57c10 */ /* 0x040fe2000ff3e0ff */
[----:B------:R-:W-:Y:S01]  /*7bd0*/  STL [R1+0x78], R103 ;  /* 0x0000786701007387 */ /* 0x000fe20000100800 */
[C---:B------:R-:W-:Y:S01]  /*7be0*/  IADD3 R211, P2, R206.reuse, UR6, RZ ;  /* 0x00000006ced37c10 */ /* 0x040fe2000ff5e0ff */
[----:B------:R-:W-:Y:S01]  /*7bf0*/  ULDC.64 UR6, c[0x0][0x160] ;  /* 0x0000580000067ab9 */ /* 0x000fe20000000a00 */
[C---:B------:R-:W-:Y:S01]  /*7c00*/  IADD3 R209, P3, R206.reuse, UR5, RZ ;  /* 0x00000005ced17c10 */ /* 0x040fe2000ff7e0ff */
[----:B------:R1:W-:Y:S01]  /*7c10*/  STL [R1+0x74], R102 ;  /* 0x0000746601007387 */ /* 0x0003e20000100800 */
[----:B------:R-:W-:Y:S01]  /*7c20*/  IADD3 R207, P4, R206, c[0x0][0x188], RZ ;  /* 0x00006200cecf7a10 */ /* 0x000fe20007f9e0ff */
[----:B------:R-:W-:Y:S01]  /*7c30*/  ULEA UR5, UP0, UR37, UR6, 0x4 ;  /* 0x0000000625057291 */ /* 0x000fe2000f80203f */
[----:B------:R-:W-:Y:S01]  /*7c40*/  LEA.HI R201, R8, R201, RZ, 0x5 ;  /* 0x000000c908c97211 */ /* 0x000fe200078f28ff */
[----:B------:R-:W-:Y:S01]  /*7c50*/  STL [R1+0x70], R101 ;  /* 0x0000706501007387 */ /* 0x000fe20000100800 */
[-C--:B------:R-:W-:Y:S01]  /*7c60*/  LEA.HI.X.SX32 R220, R220, R9.reuse, 0x1, P5 ;  /* 0x00000009dcdc7211 */ /* 0x080fe200028f0eff */
[----:B------:R-:W-:Y:S01]  /*7c70*/  ULEA.HI.X UR6, UR37, UR7, UR4, 0x4, UP0 ;  /* 0x0000000725067291 */ /* 0x000fe200080f2404 */
[-C--:B------:R-:W-:Y:S01]  /*7c80*/  LEA.HI.X.SX32 R218, R218, R9.reuse, 0x1, P6 ;  /* 0x00000009dada7211 */ /* 0x080fe200030f0eff */
[----:B------:R2:W-:Y:S01]  /*7c90*/  STL [R1+0x6c], R100 ;  /* 0x00006c6401007387 */ /* 0x0005e20000100800 */
[-C--:B------:R-:W-:Y:S01]  /*7ca0*/  LEA.HI.X.SX32 R214, R214, R9.reuse, 0x1, P1 ;  /* 0x00000009d6d67211 */ /* 0x080fe200008f0eff */
[----:B-1----:R-:W-:Y:S01]  /*7cb0*/  CS2R R102, SRZ ;  /* 0x0000000000667805 */ /* 0x002fe2000001ff00 */
[-C--:B------:R-:W-:Y:S01]  /*7cc0*/  LEA.HI.X.SX32 R212, R212, R9.reuse, 0x1, P2 ;  /* 0x00000009d4d47211 */ /* 0x080fe200010f0eff */
[----:B------:R-:W-:Y:S01]  /*7cd0*/  STL [R1+0x68], R91 ;  /* 0x0000685b01007387 */ /* 0x000fe20000100800 */
[-C--:B------:R-:W-:Y:S01]  /*7ce0*/  LEA.HI.X.SX32 R210, R210, R9.reuse, 0x1, P3 ;  /* 0x00000009d2d27211 */ /* 0x080fe200018f0eff */
[----:B------:R-:W-:Y:S01]  /*7cf0*/  USHF.L.U64.HI UR4, UR37, 0x2, UR4 ;  /* 0x0000000225047899 */ /* 0x000fe20008010204 */
[----:B------:R-:W-:Y:S01]  /*7d00*/  LEA.HI.X.SX32 R208, R208, R9, 0x1, P4 ;  /* 0x00000009d0d07211 */ /* 0x000fe200020f0eff */
[----:B------:R1:W-:Y:S01]  /*7d10*/  STL [R1+0x64], R90 ;  /* 0x0000645a01007387 */ /* 0x0003e20000100800 */
[----:B------:R-:W-:Y:S01]  /*7d20*/  SHF.R.S32.HI R201, RZ, 0x5, R201 ;  /* 0x00000005ffc97819 */ /* 0x000fe200000114c9 */
[----:B--2---:R-:W-:Y:S01]  /*7d30*/  CS2R R100, SRZ ;  /* 0x0000000000647805 */ /* 0x004fe2000001ff00 */
[----:B------:R-:W-:Y:S01]  /*7d40*/  SHF.L.U64.HI R206, R206, 0x2, R9 ;  /* 0x00000002cece7819 */ /* 0x000fe20000010209 */
[----:B------:R-:W-:Y:S01]  /*7d50*/  STL [R1+0x60], R59 ;  /* 0x0000603b01007387 */ /* 0x000fe20000100800 */
[----:B------:R-:W-:Y:S01]  /*7d60*/  SHF.L.U64.HI R252, R251, 0x2, R252 ;  /* 0x00000002fbfc7819 */ /* 0x000fe200000102fc */
[----:B------:R-:W-:Y:S01]  /*7d70*/  CS2R R8, SRZ ;  /* 0x0000000000087805 */ /* 0x000fe2000001ff00 */
[----:B------:R-:W-:Y:S01]  /*7d80*/  SHF.L.U64.HI R250, R249, 0x2, R250 ;  /* 0x00000002f9fa7819 */ /* 0x000fe200000102fa */
[----:B------:R-:W-:Y:S01]  /*7d90*/  STL [R1+0x5c], R58 ;  /* 0x00005c3a01007387 */ /* 0x000fe20000100800 */
[----:B------:R-:W-:Y:S01]  /*7da0*/  SHF.L.U64.HI R248, R247, 0x2, R248 ;  /* 0x00000002f7f87819 */ /* 0x000fe200000102f8 */
[----:B------:R-:W-:Y:S01]  /*7db0*/  IMAD.SHL.U32 R251, R251, 0x4, RZ ;  /* 0x00000004fbfb7824 */ /* 0x000fe200078e00ff */
        /* <DEDUP_REMOVED lines=40> */
[----:B-1----:R-:W-:Y:S01]  /*8040*/  CS2R R90, SRZ ;  /* 0x00000000005a7805 */ /* 0x002fe2000001ff00 */
[----:B------:R-:W-:Y:S01]  /*8050*/  STL [R1+0x30], R27 ;  /* 0x0000301b01007387 */ /* 0x000fe20000100800 */
[----:B------:R-:W-:-:S02]  /*8060*/  IMAD.SHL.U32 R229, R229, 0x4, RZ ;  /* 0x00000004e5e57824 */ /* 0x000fc400078e00ff */
[----:B------:R-:W-:Y:S01]  /*8070*/  IMAD.SHL.U32 R227, R227, 0x4, RZ ;  /* 0x00000004e3e37824 */ /* 0x000fe200078e00ff */
[----:B------:R-:W-:Y:S01]  /*8080*/  STL [R1+0x2c], R26 ;  /* 0x00002c1a01007387 */ /* 0x000fe20000100800 */
[----:B------:R-:W-:Y:S02]  /*8090*/  IMAD.SHL.U32 R225, R225, 0x4, RZ ;  /* 0x00000004e1e17824 */ /* 0x000fe400078e00ff */
[----:B------:R-:W-:Y:S01]  /*80a0*/  IMAD.SHL.U32 R223, R223, 0x4, RZ ;  /* 0x00000004dfdf7824 */ /* 0x000fe200078e00ff */
[----:B------:R-:W-:Y:S01]  /*80b0*/  STL [R1+0x28], R25 ;  /* 0x0000281901007387 */ /* 0x000fe20000100800 */
[----:B------:R-:W-:Y:S02]  /*80c0*/  IMAD.SHL.U32 R221, R221, 0x4, RZ ;  /* 0x00000004dddd7824 */ /* 0x000fe400078e00ff */
[----:B------:R-:W-:Y:S01]  /*80d0*/  IMAD.SHL.U32 R219, R219, 0x4, RZ ;  /* 0x00000004dbdb7824 */ /* 0x000fe200078e00ff */
        /* <DEDUP_REMOVED lines=9> */
[----:B------:R-:W-:Y:S04]  /*8170*/  STL [R1+0x18], R21 ;  /* 0x0000181501007387 */ /* 0x000fe80000100800 */
[----:B------:R-:W-:Y:S04]  /*8180*/  STL [R1+0x14], R20 ;  /* 0x0000141401007387 */ /* 0x000fe80000100800 */
[----:B------:R-:W-:Y:S04]  /*8190*/  STL [R1+0x10], R7 ;  /* 0x0000100701007387 */ /* 0x000fe80000100800 */
[----:B------:R1:W-:Y:S04]  /*81a0*/  STL [R1+0xc], R6 ;  /* 0x00000c0601007387 */ /* 0x0003e80000100800 */
[----:B------:R-:W-:Y:S04]  /*81b0*/  STL [R1+0x8], R5 ;  /* 0x0000080501007387 */ /* 0x000fe80000100800 */
[----:B------:R-:W2:Y:S01]  /*81c0*/  S2R R193, SR_TID.X ;  /* 0x0000000000c17919 */ /* 0x000ea20000002100 */
[----:B-1----:R-:W-:-:S03]  /*81d0*/  IADD3 R6, R201, -0x4, RZ ;  /* 0xfffffffcc9067810 */ /* 0x002fc60007ffe0ff */
[----:B------:R1:W-:Y:S04]  /*81e0*/  STL [R1+0x4], R4 ;  /* 0x0000040401007387 */ /* 0x0003e80000100800 */
[----:B------:R3:W-:Y:S01]  /*81f0*/  STL [R1], R0 ;  /* 0x0000000001007387 */ /* 0x0007e20000100800 */
[--C-:B-1----:R-:W-:Y:S02]  /*8200*/  SHF.L.U64.HI R4, R192, 0x2, R194.reuse ;  /* 0x00000002c0047819 */ /* 0x102fe400000102c2 */
[----:B------:R-:W-:Y:S02]  /*8210*/  LOP3.LUT R4, R200, 0x40, RZ, 0x3c, !PT ;  /* 0x00000040c8047812 */ /* 0x000fe400078e3cff */
[----:B---3--:R-:W-:-:S03]  /*8220*/  LEA.HI.X R0, R192, c[0x0][0x16c], R194, 0x4, P0 ;  /* 0x00005b00c0007a11 */ /* 0x008fc600000f24c2 */
[----:B------:R1:W-:Y:S01]  /*8230*/  STL [R1+0x140], R4 ;  /* 0x0001400401007387 */ /* 0x0003e20000100800 */
[----:B--2---:R-:W-:-:S04]  /*8240*/  LOP3.LUT R202, R202, 0x5c, R193, 0x78, !PT ;  /* 0x0000005ccaca7812 */ /* 0x004fc800078e78c1 */
[----:B------:R-:W-:Y:S02]  /*8250*/  LOP3.LUT R5, R202, 0x20, RZ, 0x3c, !PT ;  /* 0x00000020ca057812 */ /* 0x000fe400078e3cff */
.L_x_2:
[----:B--2---:R-:W2:Y:S01]  /*8260*/  LDL R184, [R1+0x140] ;  /* 0x0001400001b87983 */ /* 0x004ea20000100800 */
[----:B------:R-:W-:-:S04]  /*8270*/  DEPBAR.LE SB0, 0x6 ;  /* 0x000081800000791a */ /* 0x000fc80000000000 */
[----:B------:R-:W-:Y:S02]  /*8280*/  IADD3 R197, R197, 0x1, RZ ;  /* 0x00000001c5c57810 */ /* 0x000fe40007ffe0ff */
[----:B-1----:R-:W-:Y:S01]  /*8290*/  LOP3.LUT R4, R202, 0x20, RZ, 0x3c, !PT ;  /* 0x00000020ca047812 */ /* 0x002fe200078e3cff */
[----:B------:R-:W-:Y:S01]  /*82a0*/  BAR.SYNC.DEFER_BLOCKING 0x0 ;  /* 0x0000000000007b1d */ /* 0x000fe20000010000 */
[----:B------:R-:W-:-:S04]  /*82b0*/  ISETP.GT.AND P0, PT, R197, 0x3, PT ;  /* 0x00000003c500780c */ /* 0x000fc80003f04270 */
[----:B------:R-:W-:-:S05]  /*82c0*/  SEL R197, R197, RZ, !P0 ;  /* 0x000000ffc5c57207 */ /* 0x000fca0004000000 */
[C---:B------:R-:W-:Y:S02]  /*82d0*/  IMAD R186, R197.reuse, 0x4000, R202 ;  /* 0x00004000c5ba7824 */ /* 0x040fe400078e02ca */
[C---:B------:R-:W-:Y:S02]  /*82e0*/  IMAD R185, R197.reuse, 0x4000, R4 ;  /* 0x00004000c5b97824 */ /* 0x040fe400078e0204 */
[C---:B------:R-:W-:Y:S01]  /*82f0*/  IMAD R180, R197.reuse, 0x4000, R200 ;  /* 0x00004000c5b47824 */ /* 0x040fe200078e02c8 */
[----:B------:R-:W-:Y:S04]  /*8300*/  LDS R152, [R186+0x180] ;  /* 0x00018000ba987984 */ /* 0x000fe80000000800 */
[----:B------:R-:W-:Y:S04]  /*8310*/  LDS R154, [R186+0x980] ;  /* 0x00098000ba9a7984 */ /* 0x000fe80000000800 */
[----:B------:R-:W-:Y:S04]  /*8320*/  LDS R153, [R185+0x180] ;  /* 0x00018000b9997984 */ /* 0x000fe80000000800 */
[----:B------:R-:W-:Y:S04]  /*8330*/  LDS R155, [R185+0x980] ;  /* 0x00098000b99b7984 */ /* 0x000fe80000000800 */
[----:B------:R-:W1:Y:S04]  /*8340*/  LDSM.16.M88.4 R20, [R180+0x11000] ;  /* 0x01100000b414783b */ /* 0x000e680000000200 */
[----:B------:R-:W-:Y:S04]  /*8350*/  LDS R164, [R186] ;  /* 0x00000000baa47984 */ /* 0x000fe80000000800 */
[----:B------:R-:W-:Y:S04]  /*8360*/  LDS R166, [R186+0x800] ;  /* 0x00080000baa67984 */ /* 0x000fe80000000800 */
[----:B------:R-:W-:Y:S04]  /*8370*/  LDS R165, [R185] ;  /* 0x00000000b9a57984 */ /* 0x000fe80000000800 */
[----:B------:R-:W-:Y:S04]  /*8380*/  LDS R167, [R185+0x800] ;  /* 0x00080000b9a77984 */ /* 0x000fe80000000800 */
[----:B------:R-:W-:Y:S04]  /*8390*/  LDS R168, [R186+0x80] ;  /* 0x00008000baa87984 */ /* 0x000fe80000000800 */
[----:B------:R-:W-:Y:S04]  /*83a0*/  LDS R170, [R186+0x880] ;  /* 0x00088000baaa7984 */ /* 0x000fe80000000800 */
[----:B------:R-:W-:Y:S04]  /*83b0*/  LDS R169, [R185+0x80] ;  /* 0x00008000b9a97984 */ /* 0x000fe80000000800 */
[----:B------:R-:W-:Y:S04]  /*83c0*/  LDS R171, [R185+0x880] ;  /* 0x00088000b9ab7984 */ /* 0x000fe80000000800 */
[----:B------:R-:W3:Y:S01]  /*83d0*/  LDSM.16.M88.4 R4, [R180+0x10000] ;  /* 0x01000000b404783b */ /* 0x000ee20000000200 */
[C---:B-1----:R-:W-:Y:S03]  /*83e0*/  HMMA.1688.F32.TF32 R52, R152.reuse, R20, R8 ;  /* 0x000000149834723c */ /* 0x042fe60000081008 */
[----:B------:R-:W1:Y:S04]  /*83f0*/  LDSM.16.M88.4 R8, [R180+0x12800] ;  /* 0x01280000b408783b */ /* 0x000e680000000200 */
[----:B------:R-:W4:Y:S04]  /*8400*/  LDSM.16.M88.4 R24, [R180+0x10800] ;  /* 0x01080000b418783b */ /* 0x000f280000000200 */
[----:B------:R-:W-:Y:S04]  /*8410*/  LDSM.16.M88.4 R116, [R180+0x13000] ;  /* 0x01300000b474783b */ /* 0x000fe80000000200 */
[----:B------:R-:W-:Y:S04]  /*8420*/  LDS R160, [R186+0x100] ;  /* 0x00010000baa07984 */ /* 0x000fe80000000800 */
[----:B------:R-:W-:Y:S04]  /*8430*/  LDS R162, [R186+0x900] ;  /* 0x00090000baa27984 */ /* 0x000fe80000000800 */
[----:B------:R-:W-:Y:S04]  /*8440*/  LDS R161, [R185+0x100] ;  /* 0x00010000b9a17984 */ /* 0x000fe80000000800 */
[----:B------:R-:W-:Y:S01]  /*8450*/  LDS R163, [R185+0x900] ;  /* 0x00090000b9a37984 */ /* 0x000fe20000000800 */
[----:B---3--:R-:W-:Y:S03]  /*8460*/  HMMA.1688.F32.TF32 R56, R152, R4, R16 ;  /* 0x000000049838723c */ /* 0x008fe60000081010 */
[----:B------:R-:W3:Y:S05]  /*8470*/  LDSM.16.M88.4 R16, [R180+0x11800] ;  /* 0x01180000b410783b */ /* 0x000eea0000000200 */
[----:B-1----:R-:W-:Y:S08]  /*8480*/  HMMA.1688.F32.TF32 R176, R164, R8, R104 ;  /* 0x00000008a4b0723c */ /* 0x002ff00000081068 */
[----:B----4-:R-:W-:Y:S01]  /*8490*/  HMMA.1688.F32.TF32 R48, R152, R24, R12 ;  /* 0x000000189830723c */ /* 0x010fe2000008100c */
[----:B------:R-:W1:Y:S07]  /*84a0*/  LDSM.16.M88.4 R12, [R180+0x12000] ;  /* 0x01200000b40c783b */ /* 0x000e6e0000000200 */
[----:B------:R-:W-:Y:S01]  /*84b0*/  HMMA.1688.F32.TF32 R104, R168, R8, R112 ;  /* 0x00000008a868723c */ /* 0x000fe20000081070 */
[----:B------:R4:W5:Y:S07]  /*84c0*/  LDSM.16.M88.4 R112, [R180+0x13800] ;  /* 0x01380000b470783b */ /* 0x00096e0000000200 */
[-C--:B------:R-:W-:Y:S08]  /*84d0*/  HMMA.1688.F32.TF32 R64, R164, R4.reuse, R64 ;  /* 0x00000004a440723c */ /* 0x080ff00000081040 */
[----:B------:R-:W-:Y:S08]  /*84e0*/  HMMA.1688.F32.TF32 R32, R168, R4, R32 ;  /* 0x00000004a820723c */ /* 0x000ff00000081020 */
[-C--:B------:R-:W-:Y:S08]  /*84f0*/  HMMA.1688.F32.TF32 R72, R164, R24.reuse, R72 ;  /* 0x00000018a448723c */ /* 0x080ff00000081048 */
[----:B------:R-:W-:Y:S08]  /*8500*/  HMMA.1688.F32.TF32 R68, R168, R24, R68 ;  /* 0x00000018a844723c */ /* 0x000ff00000081044 */
[-C--:B------:R-:W-:Y:S08]  /*8510*/  HMMA.1688.F32.TF32 R60, R164, R20.reuse, R60 ;  /* 0x00000014a43c723c */ /* 0x080ff0000008103c */
[----:B------:R-:W-:Y:S08]  /*8520*/  HMMA.1688.F32.TF32 R28, R168, R20, R28 ;  /* 0x00000014a81c723c */ /* 0x000ff0000008101c */
[-C--:B---3--:R-:W-:Y:S08]  /*8530*/  HMMA.1688.F32.TF32 R76, R164, R16.reuse, R76 ;  /* 0x00000010a44c723c */ /* 0x088ff0000008104c */
[----:B------:R-:W-:Y:S08]  /*8540*/  HMMA.1688.F32.TF32 R80, R168, R16, R80 ;  /* 0x00000010a850723c */ /* 0x000ff00000081050 */
[-C--:B-1----:R-:W-:Y:S08]  /*8550*/  HMMA.1688.F32.TF32 R172, R164, R12.reuse, R172 ;  /* 0x0000000ca4ac723c */ /* 0x082ff000000810ac */
[----:B------:R-:W-:Y:S08]  /*8560*/  HMMA.1688.F32.TF32 R92, R168, R12, R92 ;  /* 0x0000000ca85c723c */ /* 0x000ff0000008105c */
[-C--:B----4-:R-:W-:Y:S08]  /*8570*/  HMMA.1688.F32.TF32 R180, R164, R116.reuse, R132 ;  /* 0x00000074a4b4723c */ /* 0x090ff00000081084 */
[C---:B------:R-:W-:Y:S08]  /*8580*/  HMMA.1688.F32.TF32 R136, R168.reuse, R116, R136 ;  /* 0x00000074a888723c */ /* 0x040ff00000081088 */
[-C--:B-----5:R-:W-:Y:S01]  /*8590*/  HMMA.1688.F32.TF32 R140, R168, R112.reuse, R140 ;  /* 0x00000070a88c723c */ /* 0x0a0fe2000008108c */
[----:B------:R-:W-:Y:S04]  /*85a0*/  LDS R168, [R186+0x1000] ;  /* 0x00100000baa87984 */ /* 0x000fe80000000800 */
[----:B------:R-:W-:Y:S03]  /*85b0*/  LDS R170, [R186+0x1800] ;  /* 0x00180000baaa7984 */ /* 0x000fe60000000800 */
[----:B------:R-:W-:Y:S01]  /*85c0*/  HMMA.1688.F32.TF32 R164, R164, R112, R128 ;  /* 0x00000070a4a4723c */ /* 0x000fe20000081080 */
[----:B------:R-:W-:Y:S04]  /*85d0*/  LDS R169, [R185+0x1000] ;  /* 0x00100000b9a97984 */ /* 0x000fe80000000800 */
[----:B------:R-:W1:Y:S03]  /*85e0*/  LDS R171, [R185+0x1800] ;  /* 0x00180000b9ab7984 */ /* 0x000e660000000800 */
[C---:B------:R-:W-:Y:S01]  /*85f0*/  HMMA.1688.F32.TF32 R44, R160.reuse, R4, R44 ;  /* 0x00000004a02c723c */ /* 0x040fe2000008102c */
[----:B------:R-:W-:Y:S04]  /*8600*/  LDS R128, [R186+0x1180] ;  /* 0x00118000ba807984 */ /* 0x000fe80000000800 */
[----:B------:R-:W-:Y:S03]  /*8610*/  LDS R130, [R186+0x1980] ;  /* 0x00198000ba827984 */ /* 0x000fe60000000800 */
[C---:B------:R-:W-:Y:S01]  /*8620*/  HMMA.1688.F32.TF32 R36, R160.reuse, R24, R36 ;  /* 0x00000018a024723c */ /* 0x040fe20000081024 */
[----:B------:R-:W-:Y:S04]  /*8630*/  LDS R129, [R185+0x1180] ;  /* 0x00118000b9817984 */ /* 0x000fe80000000800 */
[----:B------:R-:W3:Y:S03]  /*8640*/  LDS R131, [R185+0x1980] ;  /* 0x00198000b9837984 */ /* 0x000ee60000000800 */
[C---:B------:R-:W-:Y:S08]  /*8650*/  HMMA.1688.F32.TF32 R40, R160.reuse, R20, R40 ;  /* 0x00000014a028723c */ /* 0x040ff00000081028 */
[-C--:B------:R-:W-:Y:S08]  /*8660*/  HMMA.1688.F32.TF32 R84, R160, R16.reuse, R84 ;  /* 0x00000010a054723c */ /* 0x080ff00000081054 */
[----:B------:R-:W-:Y:S08]  /*8670*/  HMMA.1688.F32.TF32 R88, R152, R16, R88 ;  /* 0x000000109858723c */ /* 0x000ff00000081058 */
[-C--:B------:R-:W-:Y:S08]  /*8680*/  HMMA.1688.F32.TF32 R96, R160, R12.reuse, R96 ;  /* 0x0000000ca060723c */ /* 0x080ff00000081060 */
[----:B------:R-:W-:Y:S08]  /*8690*/  HMMA.1688.F32.TF32 R100, R152, R12, R100 ;  /* 0x0000000c9864723c */ /* 0x000ff00000081064 */
[-C--:B------:R-:W-:Y:S08]  /*86a0*/  HMMA.1688.F32.TF32 R108, R160, R8.reuse, R108 ;  /* 0x00000008a06c723c */ /* 0x080ff0000008106c */
[----:B------:R-:W-:Y:S08]  /*86b0*/  HMMA.1688.F32.TF32 R120, R152, R8, R120 ;  /* 0x000000089878723c */ /* 0x000ff00000081078 */
[C---:B------:R-:W-:Y:S08]  /*86c0*/  HMMA.1688.F32.TF32 R144, R160.reuse, R116, R144 ;  /* 0x00000074a090723c */ /* 0x040ff00000081090 */
[----:B------:R-:W-:Y:S01]  /*86d0*/  HMMA.1688.F32.TF32 R124, R160, R112, R124 ;  /* 0x00000070a07c723c */ /* 0x000fe2000008107c */
[----:B------:R-:W-:Y:S04]  /*86e0*/  LDS R160, [R186+0x1080] ;  /* 0x00108000baa07984 */ /* 0x000fe80000000800 */
[----:B------:R-:W-:Y:S03]  /*86f0*/  LDS R162, [R186+0x1880] ;  /* 0x00188000baa27984 */ /* 0x000fe60000000800 */
[C---:B------:R-:W-:Y:S01]  /*8700*/  HMMA.1688.F32.TF32 R156, R152.reuse, R116, R156 ;  /* 0x00000074989c723c */ /* 0x040fe2000008109c */
[----:B------:R-:W-:Y:S04]  /*8710*/  LDS R161, [R185+0x1080] ;  /* 0x00108000b9a17984 */ /* 0x000fe80000000800 */
[----:B------:R-:W4:Y:S03]  /*8720*/  LDS R163, [R185+0x1880] ;  /* 0x00188000b9a37984 */ /* 0x000f260000000800 */
[----:B------:R-:W-:Y:S01]  /*8730*/  HMMA.1688.F32.TF32 R148, R152, R112, R148 ;  /* 0x000000709894723c */ /* 0x000fe20000081094 */
[----:B------:R-:W-:Y:S04]  /*8740*/  LDS R152, [R186+0x1100] ;  /* 0x00110000ba987984 */ /* 0x000fe80000000800 */
[----:B------:R-:W-:Y:S04]  /*8750*/  LDS R154, [R186+0x1900] ;  /* 0x00190000ba9a7984 */ /* 0x000fe80000000800 */
[----:B------:R-:W-:Y:S04]  /*8760*/  LDS R153, [R185+0x1100] ;  /* 0x00110000b9997984 */ /* 0x000fe80000000800 */
[----:B------:R-:W5:Y:S01]  /*8770*/  LDS R155, [R185+0x1900] ;  /* 0x00190000b99b7984 */ /* 0x000f620000000800 */
[----:B--2---:R-:W-:Y:S01]  /*8780*/  IMAD R184, R197, 0x4000, R184 ;  /* 0x00004000c5b87824 */ /* 0x004fe200078e02b8 */
[C---:B-1----:R-:W-:Y:S02]  /*8790*/  HMMA.1688.F32.TF32 R132, R168.reuse, R10, R176 ;  /* 0x0000000aa884723c */ /* 0x042fe400000810b0 */
[----:B------:R-:W-:Y:S04]  /*87a0*/  LDS R116, [R186+0x2180] ;  /* 0x00218000ba747984 */ /* 0x000fe80000000800 */
[----:B------:R-:W-:Y:S02]  /*87b0*/  LDS R117, [R185+0x2180] ;  /* 0x00218000b9757984 */ /* 0x000fe40000000800 */
[C---:B------:R-:W-:Y:S08]  /*87c0*/  HMMA.1688.F32.TF32 R64, R168.reuse, R6, R64 ;  /* 0x00000006a840723c */ /* 0x040ff00000081040 */
[C---:B------:R-:W-:Y:S08]  /*87d0*/  HMMA.1688.F32.TF32 R72, R168.reuse, R26, R72 ;  /* 0x0000001aa848723c */ /* 0x040ff00000081048 */
[C---:B------:R-:W-:Y:S08]  /*87e0*/  HMMA.1688.F32.TF32 R60, R168.reuse, R22, R60 ;  /* 0x00000016a83c723c */ /* 0x040ff0000008103c */
[C---:B------:R-:W-:Y:S08]  /*87f0*/  HMMA.1688.F32.TF32 R76, R168.reuse, R18, R76 ;  /* 0x00000012a84c723c */ /* 0x040ff0000008104c */
[C---:B------:R-:W-:Y:S08]  /*8800*/  HMMA.1688.F32.TF32 R172, R168.reuse, R14, R172 ;  /* 0x0000000ea8ac723c */ /* 0x040ff000000810ac */
[C---:B------:R-:W-:Y:S08]  /*8810*/  HMMA.1688.F32.TF32 R180, R168.reuse, R118, R180 ;  /* 0x00000076a8b4723c */ /* 0x040ff000000810b4 */
[----:B------:R-:W-:Y:S01]  /*8820*/  HMMA.1688.F32.TF32 R176, R168, R114, R164 ;  /* 0x00000072a8b0723c */ /* 0x000fe200000810a4 */
[----:B------:R-:W-:Y:S04]  /*8830*/  LDS R164, [R186+0x2080] ;  /* 0x00208000baa47984 */ /* 0x000fe80000000800 */
[----:B------:R-:W-:Y:S03]  /*8840*/  LDS R166, [R186+0x2880] ;  /* 0x00288000baa67984 */ /* 0x000fe60000000800 */
[----:B---3--:R-:W-:Y:S01]  /*8850*/  HMMA.1688.F32.TF32 R188, R128, R26, R48 ;  /* 0x0000001a80bc723c */ /* 0x008fe20000081030 */
[----:B------:R-:W-:Y:S04]  /*8860*/  LDS R165, [R185+0x2080] ;  /* 0x00208000b9a57984 */ /* 0x000fe80000000800 */
[----:B------:R-:W-:Y:S03]  /*8870*/  LDS R167, [R185+0x2880] ;  /* 0x00288000b9a77984 */ /* 0x000fe60000000800 */
[C---:B----4-:R-:W-:Y:S08]  /*8880*/  HMMA.1688.F32.TF32 R32, R160.reuse, R6, R32 ;  /* 0x00000006a020723c */ /* 0x050ff00000081020 */
        /* <DEDUP_REMOVED lines=9> */
[C---:B-----5:R-:W-:Y:S01]  /*8920*/  HMMA.1688.F32.TF32 R44, R152.reuse, R6, R44 ;  /* 0x00000006982c723c */ /* 0x060fe2000008102c */
[----:B------:R-:W-:Y:S04]  /*8930*/  LDS R161, [R185+0x2000] ;  /* 0x00200000b9a17984 */ /* 0x000fe80000000800 */
[----:B------:R-:W-:Y:S03]  /*8940*/  LDS R163, [R185+0x2800] ;  /* 0x00280000b9a37984 */ /* 0x000fe60000000800 */
        /* <DEDUP_REMOVED lines=9> */
[C---:B------:R-:W-:Y:S01]  /*89e0*/  HMMA.1688.F32.TF32 R48, R128.reuse, R18, R88 ;  /* 0x000000128030723c */ /* 0x040fe20000081058 */
[----:B------:R-:W-:Y:S04]  /*89f0*/  LDS R153, [R185+0x2100] ;  /* 0x00210000b9997984 */ /* 0x000fe80000000800 */
[----:B------:R-:W-:Y:S03]  /*8a00*/  LDS R155, [R185+0x2900] ;  /* 0x00290000b99b7984 */ /* 0x000fe60000000800 */
[C---:B------:R-:W-:Y:S01]  /*8a10*/  HMMA.1688.F32.TF32 R168, R128.reuse, R118, R156 ;  /* 0x0000007680a8723c */ /* 0x040fe2000008109c */
[----:B------:R-:W-:Y:S04]  /*8a20*/  LDS R118, [R186+0x2980] ;  /* 0x00298000ba767984 */ /* 0x000fe80000000800 */
[----:B------:R-:W-:Y:S04]  /*8a30*/  LDS R119, [R185+0x2980] ;  /* 0x00298000b9777984 */ /* 0x000fe80000000800 */
[----:B------:R-:W1:Y:S01]  /*8a40*/  LDSM.16.M88.4 R88, [R184+0x11800] ;  /* 0x01180000b858783b */ /* 0x000e620000000200 */
[C---:B------:R-:W-:Y:S03]  /*8a50*/  HMMA.1688.F32.TF32 R24, R128.reuse, R22, R52 ;  /* 0x000000168018723c */ /* 0x040fe60000081034 */
[----:B------:R-:W-:Y:S05]  /*8a60*/  LDSM.16.M88.4 R156, [R184+0x13000] ;  /* 0x01300000b89c783b */ /* 0x000fea0000000200 */
[C---:B------:R-:W-:Y:S01]  /*8a70*/  HMMA.1688.F32.TF32 R52, R128.reuse, R14, R100 ;  /* 0x0000000e8034723c */ /* 0x040fe20000081064 */
[----:B------:R-:W2:Y:S04]  /*8a80*/  LDSM.16.M88.4 R12, [R184+0x10800] ;  /* 0x01080000b80c783b */ /* 0x000ea80000000200 */
[----:B------:R-:W-:Y:S03]  /*8a90*/  LDSM.16.M88.4 R100, [R184+0x12000] ;  /* 0x01200000b864783b */ /* 0x000fe60000000200 */
[C---:B------:R-:W-:Y:S01]  /*8aa0*/  HMMA.1688.F32.TF32 R192, R128.reuse, R6, R56 ;  /* 0x0000000680c0723c */ /* 0x040fe20000081038 */
[----:B------:R-:W-:Y:S07]  /*8ab0*/  LDSM.16.M88.4 R4, [R184+0x10000] ;  /* 0x01000000b804783b */ /* 0x000fee0000000200 */
[----:B------:R-:W-:Y:S01]  /*8ac0*/  HMMA.1688.F32.TF32 R56, R128, R10, R120 ;  /* 0x0000000a8038723c */ /* 0x000fe20000081078 */
[----:B------:R-:W3:Y:S04]  /*8ad0*/  LDSM.16.M88.4 R8, [R184+0x11000] ;  /* 0x01100000b808783b */ /* 0x000ee80000000200 */
[----:B------:R-:W4:Y:S03]  /*8ae0*/  LDSM.16.M88.4 R120, [R184+0x12800] ;  /* 0x01280000b878783b */ /* 0x000f260000000200 */
[-C--:B-1----:R-:W-:Y:S08]  /*8af0*/  HMMA.1688.F32.TF32 R76, R160, R88.reuse, R76 ;  /* 0x00000058a04c723c */ /* 0x082ff0000008104c */
[-C--:B------:R-:W-:Y:S08]  /*8b00*/  HMMA.1688.F32.TF32 R80, R164, R88.reuse, R80 ;  /* 0x00000058a450723c */ /* 0x080ff00000081050 */
[-C--:B------:R-:W-:Y:S08]  /*8b10*/  HMMA.1688.F32.TF32 R84, R152, R88.reuse, R84 ;  /* 0x000000589854723c */ /* 0x080ff00000081054 */
[----:B------:R-:W-:Y:S01]  /*8b20*/  HMMA.1688.F32.TF32 R48, R116, R88, R48 ;  /* 0x000000587430723c */ /* 0x000fe20000081030 */
[----:B------:R-:W5:Y:S07]  /*8b30*/  LDL R88, [R1] ;  /* 0x0000000001587983 */ /* 0x000f6e0000100800 */
[-C--:B--2---:R-:W-:Y:S08]  /*8b40*/  HMMA.1688.F32.TF32 R72, R160, R12.reuse, R72 ;  /* 0x0000000ca048723c */ /* 0x084ff00000081048 */
[-C--:B------:R-:W-:Y:S08]  /*8b50*/  HMMA.1688.F32.TF32 R68, R164, R12.reuse, R68 ;  /* 0x0000000ca444723c */ /* 0x080ff00000081044 */
[-C--:B------:R-:W-:Y:S08]  /*8b60*/  HMMA.1688.F32.TF32 R36, R152, R12.reuse, R36 ;  /* 0x0000000c9824723c */ /* 0x080ff00000081024 */
[----:B------:R-:W-:Y:S01]  /*8b70*/  HMMA.1688.F32.TF32 R20, R116, R12, R188 ;  /* 0x0000000c7414723c */ /* 0x000fe200000810bc */
[----:B------:R-:W2:Y:S04]  /*8b80*/  LDL R13, [R1+0x4] ;  /* 0x00000400010d7983 */ /* 0x000ea80000100800 */
[----:B------:R-:W2:Y:S03]  /*8b90*/  LDL R12, [R1+0x20] ;  /* 0x00002000010c7983 */ /* 0x000ea60000100800 */
[-C--:B---3--:R-:W-:Y:S08]  /*8ba0*/  HMMA.1688.F32.TF32 R60, R160, R8.reuse, R60 ;  /* 0x00000008a03c723c */ /* 0x088ff0000008103c */
[-C--:B------:R-:W-:Y:S08]  /*8bb0*/  HMMA.1688.F32.TF32 R28, R164, R8.reuse, R28 ;  /* 0x00000008a41c723c */ /* 0x080ff0000008101c */
[-C--:B------:R-:W-:Y:S08]  /*8bc0*/  HMMA.1688.F32.TF32 R40, R152, R8.reuse, R40 ;  /* 0x000000089828723c */ /* 0x080ff00000081028 */
[----:B------:R-:W-:Y:S01]  /*8bd0*/  HMMA.1688.F32.TF32 R24, R116, R8, R24 ;  /* 0x000000087418723c */ /* 0x000fe20000081018 */
[----:B------:R-:W3:Y:S07]  /*8be0*/  LDL R9, [R1+0x24] ;  /* 0x0000240001097983 */ /* 0x000eee0000100800 */
[----:B------:R-:W-:Y:S01]  /*8bf0*/  HMMA.1688.F32.TF32 R128, R128, R114, R148 ;  /* 0x000000728080723c */ /* 0x000fe20000081094 */
[----:B------:R-:W1:Y:S07]  /*8c00*/  LDSM.16.M88.4 R148, [R184+0x13800] ;  /* 0x01380000b894783b */ /* 0x000e6e0000000200 */
[C---:B------:R-:W-:Y:S08]  /*8c10*/  HMMA.1688.F32.TF32 R44, R152.reuse, R4, R44 ;  /* 0x00000004982c723c */ /* 0x040ff0000008102c */
[C---:B------:R-:W-:Y:S08]  /*8c20*/  HMMA.1688.F32.TF32 R96, R152.reuse, R100, R96 ;  /* 0x000000649860723c */ /* 0x040ff00000081060 */
[C---:B----4-:R-:W-:Y:S08]  /*8c30*/  HMMA.1688.F32.TF32 R108, R152.reuse, R120, R108 ;  /* 0x00000078986c723c */ /* 0x050ff0000008106c */
[C---:B------:R-:W-:Y:S08]  /*8c40*/  HMMA.1688.F32.TF32 R144, R152.reuse, R156, R144 ;  /* 0x0000009c9890723c */ /* 0x040ff00000081090 */
[----:B-1----:R-:W-:Y:S01]  /*8c50*/  HMMA.1688.F32.TF32 R124, R152, R148, R124 ;  /* 0x00000094987c723c */ /* 0x002fe2000008107c */
[----:B------:R-:W-:Y:S04]  /*8c60*/  LDS R152, [R186+0x3100] ;  /* 0x00310000ba987984 */ /* 0x000fe80000000800 */
[----:B------:R-:W-:Y:S04]  /*8c70*/  LDS R154, [R186+0x3900] ;  /* 0x00390000ba9a7984 */ /* 0x000fe80000000800 */
[----:B------:R-:W-:Y:S04]  /*8c80*/  LDS R153, [R185+0x3100] ;  /* 0x00310000b9997984 */ /* 0x000fe80000000800 */
[----:B------:R-:W1:Y:S01]  /*8c90*/  LDS R155, [R185+0x3900] ;  /* 0x00390000b99b7984 */ /* 0x000e620000000800 */
[----:B------:R-:W-:Y:S01]  /*8ca0*/  HMMA.1688.F32.TF32 R64, R160, R4, R64 ;  /* 0x00000004a040723c */ /* 0x000fe20000081040 */
[----:B------:R-:W-:-:S02]  /*8cb0*/  ISETP.GT.AND P1, PT, R2, RZ, PT ;  /* 0x000000ff0200720c */ /* 0x000fc40003f24270 */
[----:B------:R-:W-:-:S05]  /*8cc0*/  ISETP.GT.AND P2, PT, R2, 0x4, PT ;  /* 0x000000040200780c */ /* 0x000fca0003f44270 */
[-C--:B------:R-:W-:Y:S08]  /*8cd0*/  HMMA.1688.F32.TF32 R32, R164, R4.reuse, R32 ;  /* 0x00000004a420723c */ /* 0x080ff00000081020 */
[----:B------:R-:W-:Y:S07]  /*8ce0*/  HMMA.1688.F32.TF32 R16, R116, R4, R192 ;  /* 0x000000047410723c */ /* 0x000fee00000810c0 */
[----:B------:R-:W-:Y:S01]  /*8cf0*/  IADD3 R195, R201, -0x4, RZ ;  /* 0xfffffffcc9c37810 */ /* 0x000fe20007ffe0ff */
[----:B------:R-:W-:Y:S01]  /*8d00*/  HMMA.1688.F32.TF32 R172, R160, R100, R172 ;  /* 0x00000064a0ac723c */ /* 0x000fe200000810ac */
[----:B------:R-:W-:-:S02]  /*8d10*/  SEL R5, RZ, 0x4, !P1 ;  /* 0x00000004ff057807 */ /* 0x000fc40004800000 */
[----:B------:R-:W-:-:S05]  /*8d20*/  ISETP.GE.AND P0, PT, R199, R195, PT ;  /* 0x000000c3c700720c */ /* 0x000fca0003f06270 */
        /* <DEDUP_REMOVED lines=9> */
[----:B------:R-:W-:Y:S03]  /*8dc0*/  LDS R163, [R185+0x3880] ;  /* 0x00388000b9a37984 */ /* 0x000fe60000000800 */
[----:B------:R-:W-:Y:S01]  /*8dd0*/  HMMA.1688.F32.TF32 R140, R164, R148, R140 ;  /* 0x00000094a48c723c */ /* 0x000fe2000008108c */
[----:B------:R-:W-:Y:S04]  /*8de0*/  LDS R164, [R186+0x3000] ;  /* 0x00300000baa47984 */ /* 0x000fe80000000800 */
[----:B------:R-:W-:Y:S03]  /*8df0*/  LDS R166, [R186+0x3800] ;  /* 0x00380000baa67984 */ /* 0x000fe60000000800 */
[C---:B-1----:R-:W-:Y:S01]  /*8e00*/  HMMA.1688.F32.TF32 R44, R152.reuse, R6, R44 ;  /* 0x00000006982c723c */ /* 0x042fe2000008102c */
[----:B------:R-:W-:Y:S04]  /*8e10*/  LDS R165, [R185+0x3000] ;  /* 0x00300000b9a57984 */ /* 0x000fe80000000800 */
[----:B------:R-:W1:Y:S03]  /*8e20*/  LDS R167, [R185+0x3800] ;  /* 0x00380000b9a77984 */ /* 0x000e660000000800 */
        /* <DEDUP_REMOVED lines=8> */
[----:B------:R-:W-:Y:S04]  /*8eb0*/  LDS R154, [R186+0x3980] ;  /* 0x00398000ba9a7984 */ /* 0x000fe80000000800 */
[----:B------:R-:W-:Y:S04]  /*8ec0*/  LDS R153, [R185+0x3180] ;  /* 0x00318000b9997984 */ /* 0x000fe80000000800 */
[----:B------:R-:W4:Y:S01]  /*8ed0*/  LDS R155, [R185+0x3980] ;  /* 0x00398000b99b7984 */ /* 0x000f220000000800 */
[----:B------:R-:W-:-:S02]  /*8ee0*/  SEL R4, RZ, 0x4, !P2 ;  /* 0x00000004ff047807 */ /* 0x000fc40005000000 */
[----:B------:R-:W-:Y:S02]  /*8ef0*/  IADD3 R187, R187, 0x1, RZ ;  /* 0x00000001bbbb7810 */ /* 0x000fe40007ffe0ff */
[----:B------:R-:W-:Y:S02]  /*8f00*/  SEL R5, R5, RZ, !P0 ;  /* 0x000000ff05057207 */ /* 0x000fe40004000000 */
[----:B------:R-:W-:Y:S02]  /*8f10*/  SEL R4, R4, RZ, !P0 ;  /* 0x000000ff04047207 */ /* 0x000fe40004000000 */
[----:B------:R-:W-:Y:S02]  /*8f20*/  ISETP.GT.AND P1, PT, R187, 0x3, PT ;  /* 0x00000003bb00780c */ /* 0x000fe40003f24270 */
[----:B------:R-:W-:Y:S02]  /*8f30*/  ISETP.NE.U32.AND P2, PT, R5, RZ, PT ;  /* 0x000000ff0500720c */ /* 0x000fe40003f45070 */
[----:B------:R-:W-:-:S02]  /*8f40*/  ISETP.NE.U32.AND P3, PT, R4, RZ, PT ;  /* 0x000000ff0400720c */ /* 0x000fc40003f65070 */
[----:B------:R-:W-:Y:S02]  /*8f50*/  SEL R187, R187, RZ, !P1 ;  /* 0x000000ffbbbb7207 */ /* 0x000fe40004800000 */
[----:B------:R-:W-:-:S03]  /*8f60*/  IADD3 R4, P4, R205, UR5, RZ ;  /* 0x00000005cd047c10 */ /* 0x000fc6000ff9e0ff */
[----:B------:R-:W-:Y:S01]  /*8f70*/  IMAD R8, R187, 0x4000, R203 ;  /* 0x00004000bb087824 */ /* 0x000fe200078e02cb */
[----:B------:R-:W-:Y:S01]  /*8f80*/  IADD3.X R5, R206, UR6, RZ, P4, !PT ;  /* 0x00000006ce057c10 */ /* 0x000fe2000a7fe4ff */
[----:B------:R-:W-:Y:S06]  /*8f90*/  BAR.SYNC.DEFER_BLOCKING 0x0 ;  /* 0x0000000000007b1d */ /* 0x000fec0000010000 */
[----:B------:R-:W-:Y:S01]  /*8fa0*/  @!PT LDS RZ, [RZ] ;  /* 0x00000000fffff984 */ /* 0x000fe20000000800 */
[----:B------:R-:W-:Y:S01]  /*8fb0*/  @!PT LDS RZ, [RZ] ;  /* 0x00000000fffff984 */ /* 0x000fe20000000800 */
[----:B------:R-:W-:Y:S01]  /*8fc0*/  @!PT LDS RZ, [RZ] ;  /* 0x00000000fffff984 */ /* 0x000fe20000000800 */
[----:B------:R1:W-:Y:S02]  /*8fd0*/  LDGSTS.E [R8], [R4.64], P2 ;  /* 0x0000000004087fae */ /* 0x0003e40009121848 */
[----:B-1----:R-:W-:-:S04]  /*8fe0*/  IADD3 R4, P1, R213, UR5, RZ ;  /* 0x00000005d5047c10 */ /* 0x002fc8000ff3e0ff */
[----:B------:R-:W-:Y:S02]  /*8ff0*/  IADD3.X R5, R214, UR6, RZ, P1, !PT ;  /* 0x00000006d6057c10 */ /* 0x000fe40008ffe4ff */
[----:B------:R-:W-:-:S03]  /*9000*/  ISETP.GT.AND P1, PT, R2, 0x8, PT ;  /* 0x000000080200780c */ /* 0x000fc60003f24270 */
[----:B------:R1:W-:Y:S02]  /*9010*/  LDGSTS.E [R8+0x800], [R4.64], P3 ;  /* 0x0080000004087fae */ /* 0x0003e40009921848 */
[----:B-1----:R-:W-:Y:S02]  /*9020*/  SEL R4, RZ, 0x4, !P1 ;  /* 0x00000004ff047807 */ /* 0x002fe40004800000 */
[----:B------:R-:W-:Y:S02]  /*9030*/  ISETP.GT.AND P1, PT, R2, 0xc, PT ;  /* 0x0000000c0200780c */ /* 0x000fe40003f24270 */
[----:B------:R-:W-:-:S04]  /*9040*/  SEL R4, R4, RZ, !P0 ;  /* 0x000000ff04047207 */ /* 0x000fc80004000000 */
[----:B------:R-:W-:Y:S02]  /*9050*/  ISETP.NE.U32.AND P2, PT, R4, RZ, PT ;  /* 0x000000ff0400720c */ /* 0x000fe40003f45070 */
[----:B------:R-:W-:-:S04]  /*9060*/  SEL R4, RZ, 0x4, !P1 ;  /* 0x00000004ff047807 */ /* 0x000fc80004800000 */
[----:B------:R-:W-:-:S04]  /*9070*/  SEL R4, R4, RZ, !P0 ;  /* 0x000000ff04047207 */ /* 0x000fc80004000000 */
[----:B------:R-:W-:Y:S02]  /*9080*/  ISETP.NE.U32.AND P1, PT, R4, RZ, PT ;  /* 0x000000ff0400720c */ /* 0x000fe40003f25070 */
[----:B------:R-:W-:-:S04]  /*9090*/  IADD3 R4, P3, R221, UR5, RZ ;  /* 0x00000005dd047c10 */ /* 0x000fc8000ff7e0ff */
[----:B------:R-:W-:-:S05]  /*90a0*/  IADD3.X R5, R222, UR6, RZ, P3, !PT ;  /* 0x00000006de057c10 */ /* 0x000fca0009ffe4ff */
[----:B------:R1:W-:Y:S02]  /*90b0*/  LDGSTS.E [R8+0x1000], [R4.64], P2 ;  /* 0x0100000004087fae */ /* 0x0003e40009121848 */
[----:B-1----:R-:W-:-:S04]  /*90c0*/  IADD3 R4, P2, R229, UR5, RZ ;  /* 0x00000005e5047c10 */ /* 0x002fc8000ff5e0ff */
[----:B------:R-:W-:-:S05]  /*90d0*/  IADD3.X R5, R230, UR6, RZ, P2, !PT ;  /* 0x00000006e6057c10 */ /* 0x000fca00097fe4ff */
[----:B------:R1:W-:Y:S01]  /*90e0*/  LDGSTS.E [R8+0x1800], [R4.64], P1 ;  /* 0x0180000004087fae */ /* 0x0003e20008921848 */
[----:B------:R-:W-:-:S04]  /*90f0*/  ISETP.GT.AND P1, PT, R2, 0x10, PT ;  /* 0x000000100200780c */ /* 0x000fc80003f24270 */
        /* <DEDUP_REMOVED lines=21> */
[----:B-----5:R-:W-:Y:S02]  /*9250*/  IADD3 R4, P3, R88, UR5, RZ ;  /* 0x0000000558047c10 */ /* 0x020fe4000ff7e0ff */
[----:B------:R-:W5:Y:S02]  /*9260*/  LDL R88, [R1+0x8] ;  /* 0x0000080001587983 */ /* 0x000f640000100800 */
[----:B--2---:R-:W-:Y:S02]  /*9270*/  IADD3.X R5, R13, UR6, RZ, P3, !PT ;  /* 0x000000060d057c10 */ /* 0x004fe40009ffe4ff */
[----:B------:R-:W2:Y:S04]  /*9280*/  LDL R13, [R1+0xc] ;  /* 0x00000c00010d7983 */ /* 0x000ea80000100800 */
[----:B------:R1:W-:Y:S02]  /*9290*/  LDGSTS.E [R8+0x3000], [R4.64], P2 ;  /* 0x0300000004087fae */ /* 0x0003e40009121848 */
[----:B-1----:R-:W-:-:S02]  /*92a0*/  IADD3 R4, P2, R12, UR5, RZ ;  /* 0x000000050c047c10 */ /* 0x002fc4000ff5e0ff */
[----:B------:R-:W2:Y:S02]  /*92b0*/  LDL R12, [R1+0x28] ;  /* 0x00002800010c7983 */ /* 0x000ea40000100800 */
[----:B---3--:R-:W-:Y:S02]  /*92c0*/  IADD3.X R5, R9, UR6, RZ, P2, !PT ;  /* 0x0000000609057c10 */ /* 0x008fe400097fe4ff */
[----:B------:R-:W-:-:S03]  /*92d0*/  LOP3.LUT R9, R203, 0x20, RZ, 0x3c, !PT ;  /* 0x00000020cb097812 */ /* 0x000fc600078e3cff */
[----:B------:R1:W-:Y:S02]  /*92e0*/  LDGSTS.E [R8+0x3800], [R4.64], P1 ;  /* 0x0380000004087fae */ /* 0x0003e40008921848 */
[----:B-1----:R-:W-:Y:S02]  /*92f0*/  IMAD R8, R187, 0x4000, R9 ;  /* 0x00004000bb087824 */ /* 0x002fe400078e0209 */
[----:B------:R-:W3:Y:S01]  /*9300*/  LDL R9, [R1+0x2c] ;  /* 0x00002c0001097983 */ /* 0x000ee20000100800 */
[----:B------:R-:W-:-:S04]  /*9310*/  ISETP.GT.AND P1, PT, R2, 0x1, PT ;  /* 0x000000010200780c */ /* 0x000fc80003f24270 */
[----:B------:R-:W-:Y:S02]  /*9320*/  SEL R4, RZ, 0x4, !P1 ;  /* 0x00000004ff047807 */ /* 0x000fe40004800000 */
        /* <DEDUP_REMOVED lines=47> */
[----:B------:R-:W-:Y:S01]  /*9620*/  ISETP.NE.U32.AND P1, PT, R4, RZ, PT ;  /* 0x000000ff0400720c */ /* 0x000fe20003f25070 */
[-C--:B------:R-:W-:Y:S08]  /*9630*/  HMMA.1688.F32.TF32 R64, R164, R6.reuse, R64 ;  /* 0x00000006a440723c */ /* 0x080ff00000081040 */
[-C--:B------:R-:W-:Y:S08]  /*9640*/  HMMA.1688.F32.TF32 R32, R160, R6.reuse, R32 ;  /* 0x00000006a020723c */ /* 0x080ff00000081020 */
[----:B----4-:R-:W-:Y:S01]  /*9650*/  HMMA.1688.F32.TF32 R16, R152, R6, R16 ;  /* 0x000000069810723c */ /* 0x010fe20000081010 */
[----:B------:R-:W4:Y:S01]  /*9660*/  LDL R7, [R1+0x34] ;  /* 0x0000340001077983 */ /* 0x000f220000100800 */
[----:B-----5:R-:W-:-:S04]  /*9670*/  IADD3 R4, P3, R88, UR5, RZ ;  /* 0x0000000558047c10 */ /* 0x020fc8000ff7e0ff */
[----:B--2---:R-:W-:-:S05]  /*9680*/  IADD3.X R5, R13, UR6, RZ, P3, !PT ;  /* 0x000000060d057c10 */ /* 0x004fca0009ffe4ff */
[----:B------:R1:W-:Y:S02]  /*9690*/  LDGSTS.E [R8+0x3200], [R4.64], P2 ;  /* 0x0320000004087fae */ /* 0x0003e40009121848 */
[----:B-1----:R-:W-:Y:S02]  /*96a0*/  IADD3 R4, P2, R12, UR5, RZ ;  /* 0x000000050c047c10 */ /* 0x002fe4000ff5e0ff */
[----:B------:R-:W2:Y:S02]  /*96b0*/  LDL R12, [R1+0x10] ;  /* 0x00001000010c7983 */ /* 0x000ea40000100800 */
[----:B---3--:R-:W-:Y:S02]  /*96c0*/  IADD3.X R5, R9, UR6, RZ, P2, !PT ;  /* 0x0000000609057c10 */ /* 0x008fe400097fe4ff */
[----:B------:R-:W-:-:S03]  /*96d0*/  LOP3.LUT R9, R203, 0x40, RZ, 0x3c, !PT ;  /* 0x00000040cb097812 */ /* 0x000fc600078e3cff */
[----:B------:R1:W-:Y:S02]  /*96e0*/  LDGSTS.E [R8+0x3a00], [R4.64], P1 ;  /* 0x03a0000004087fae */ /* 0x0003e40008921848 */
[----:B------:R-:W-:Y:S02]  /*96f0*/  IMAD R6, R187, 0x4000, R9 ;  /* 0x00004000bb067824 */ /* 0x000fe400078e0209 */
[----:B------:R-:W3:Y:S04]  /*9700*/  LDL R9, [R1+0x14] ;  /* 0x0000140001097983 */ /* 0x000ee80000100800 */
[----:B-1----:R-:W5:Y:S01]  /*9710*/  LDL R8, [R1+0x30] ;  /* 0x0000300001087983 */ /* 0x002f620000100800 */
        /* <DEDUP_REMOVED lines=42> */
[C---:B------:R-:W-:Y:S01]  /*99c0*/  ISETP.GT.AND P1, PT, R2.reuse, 0x1a, PT ;  /* 0x0000001a0200780c */ /* 0x040fe20003f24270 */
[----:B------:R-:W-:Y:S03]  /*99d0*/  HMMA.1688.F32.TF32 R52, R116, R100, R52 ;  /* 0x000000647434723c */ /* 0x000fe60000081034 */
[----:B-1----:R-:W-:Y:S02]  /*99e0*/  SEL R4, RZ, 0x4, !P1 ;  /* 0x00000004ff047807 */ /* 0x002fe40004800000 */
[----:B------:R-:W-:Y:S02]  /*99f0*/  ISETP.GT.AND P1, PT, R2, 0x1e, PT ;  /* 0x0000001e0200780c */ /* 0x000fe40003f24270 */
[----:B------:R-:W-:-:S04]  /*9a00*/  SEL R4, R4, RZ, !P0 ;  /* 0x000000ff04047207 */ /* 0x000fc80004000000 */
[----:B------:R-:W-:Y:S02]  /*9a10*/  ISETP.NE.U32.AND P2, PT, R4, RZ, PT ;  /* 0x000000ff0400720c */ /* 0x000fe40003f45070 */
[----:B------:R-:W-:-:S04]  /*9a20*/  SEL R4, RZ, 0x4, !P1 ;  /* 0x00000004ff047807 */ /* 0x000fc80004800000 */
[----:B------:R-:W-:Y:S01]  /*9a30*/  SEL R4, R4, RZ, !P0 ;  /* 0x000000ff04047207 */ /* 0x000fe20004000000 */
[----:B------:R-:W-:Y:S03]  /*9a40*/  HMMA.1688.F32.TF32 R72, R164, R14, R72 ;  /* 0x0000000ea448723c */ /* 0x000fe60000081048 */
[----:B------:R-:W-:-:S05]  /*9a50*/  ISETP.NE.U32.AND P1, PT, R4, RZ, PT ;  /* 0x000000ff0400720c */ /* 0x000fca0003f25070 */
[C---:B------:R-:W-:Y:S08]  /*9a60*/  HMMA.1688.F32.TF32 R68, R160.reuse, R14, R68 ;  /* 0x0000000ea044723c */ /* 0x040ff00000081044 */
[C---:B------:R-:W-:Y:S08]  /*9a70*/  HMMA.1688.F32.TF32 R28, R160.reuse, R10, R28 ;  /* 0x0000000aa01c723c */ /* 0x040ff0000008101c */
[C---:B------:R-:W-:Y:S08]  /*9a80*/  HMMA.1688.F32.TF32 R80, R160.reuse, R90, R80 ;  /* 0x0000005aa050723c */ /* 0x040ff00000081050 */
[C---:B------:R-:W-:Y:S08]  /*9a90*/  HMMA.1688.F32.TF32 R92, R160.reuse, R102, R92 ;  /* 0x00000066a05c723c */ /* 0x040ff0000008105c */
[C---:B------:R-:W-:Y:S08]  /*9aa0*/  HMMA.1688.F32.TF32 R112, R160.reuse, R122, R112 ;  /* 0x0000007aa070723c */ /* 0x040ff00000081070 */
[----:B------:R-:W-:Y:S01]  /*9ab0*/  HMMA.1688.F32.TF32 R136, R160, R158, R136 ;  /* 0x0000009ea088723c */ /* 0x000fe20000081088 */
[----:B--2---:R-:W-:-:S07]  /*9ac0*/  IADD3 R4, P3, R12, UR5, RZ ;  /* 0x000000050c047c10 */ /* 0x004fce000ff7e0ff */
[----:B------:R-:W-:Y:S01]  /*9ad0*/  HMMA.1688.F32.TF32 R12, R152, R14, R20 ;  /* 0x0000000e980c723c */ /* 0x000fe20000081014 */
[----:B------:R-:W2:Y:S04]  /*9ae0*/  LDL R21, [R1+0x18] ;  /* 0x0000180001157983 */ /* 0x000ea80000100800 */
[----:B------:R-:W2:Y:S03]  /*9af0*/  LDL R23, [R1+0x54] ;  /* 0x0000540001177983 */ /* 0x000ea60000100800 */
[----:B------:R-:W-:Y:S01]  /*9b00*/  HMMA.1688.F32.TF32 R140, R160, R150, R140 ;  /* 0x00000096a08c723c */ /* 0x000fe2000008108c */
[----:B------:R-:W2:Y:S04]  /*9b10*/  LDL R162, [R1+0x38] ;  /* 0x0000380001a27983 */ /* 0x000ea80000100800 */
[----:B------:R-:W2:Y:S03]  /*9b20*/  LDL R161, [R1+0x1c] ;  /* 0x00001c0001a17983 */ /* 0x000ea60000100800 */
[-C--:B------:R-:W-:Y:S01]  /*9b30*/  HMMA.1688.F32.TF32 R76, R164, R90.reuse, R76 ;  /* 0x0000005aa44c723c */ /* 0x080fe2000008104c */
[----:B------:R-:W2:Y:S07]  /*9b40*/  LDL R160, [R1+0x40] ;  /* 0x0000400001a07983 */ /* 0x000eae0000100800 */
[----:B------:R-:W-:Y:S01]  /*9b50*/  HMMA.1688.F32.TF32 R88, R152, R90, R48 ;  /* 0x0000005a9858723c */ /* 0x000fe20000081030 */
[----:B------:R-:W2:Y:S01]  /*9b60*/  LDL R48, [R1+0x3c] ;  /* 0x00003c0001307983 */ /* 0x000ea20000100800 */
[----:B---3--:R-:W-:-:S03]  /*9b70*/  IADD3.X R5, R9, UR6, RZ, P3, !PT ;  /* 0x0000000609057c10 */ /* 0x008fc60009ffe4ff */
[----:B------:R-:W1:Y:S03]  /*9b80*/  S2R R195, SR_TID.X ;  /* 0x0000000000c37919 */ /* 0x000e660000002100 */
[-C--:B------:R-:W-:Y:S01]  /*9b90*/  HMMA.1688.F32.TF32 R172, R164, R102.reuse, R172 ;  /* 0x00000066a4ac723c */ /* 0x080fe200000810ac */
[----:B------:R5:W-:Y:S04]  /*9ba0*/  LDGSTS.E [R6+0x3400], [R4.64], P2 ;  /* 0x0340000004067fae */ /* 0x000be80009121848 */
[----:B------:R-:W3:Y:S03]  /*9bb0*/  LDL R51, [R1+0x70] ;  /* 0x0000700001337983 */ /* 0x000ee60000100800 */
[----:B------:R-:W-:Y:S01]  /*9bc0*/  HMMA.1688.F32.TF32 R100, R152, R102, R52 ;  /* 0x000000669864723c */ /* 0x000fe20000081034 */
[----:B------:R-:W3:Y:S01]  /*9bd0*/  LDL R52, [R1+0x50] ;  /* 0x0000500001347983 */ /* 0x000ee20000100800 */
[----:B-----5:R-:W-:-:S03]  /*9be0*/  IADD3 R4, P2, R8, UR5, RZ ;  /* 0x0000000508047c10 */ /* 0x020fc6000ff5e0ff */
[----:B------:R-:W5:Y:S03]  /*9bf0*/  LDL R50, [R1+0x74] ;  /* 0x0000740001327983 */ /* 0x000f660000100800 */
[----:B------:R-:W-:Y:S01]  /*9c00*/  HMMA.1688.F32.TF32 R60, R164, R10, R60 ;  /* 0x0000000aa43c723c */ /* 0x000fe2000008103c */
[----:B------:R-:W5:Y:S01]  /*9c10*/  LDL R54, [R1+0x90] ;  /* 0x0000900001367983 */ /* 0x000f620000100800 */
[----:B-1----:R-:W-:-:S03]  /*9c20*/  LOP3.LUT R20, R195, 0x1f, RZ, 0xc0, !PT ;  /* 0x0000001fc3147812 */ /* 0x002fc600078ec0ff */
[----:B------:R-:W5:Y:S03]  /*9c30*/  LDL R53, [R1+0x84] ;  /* 0x0000840001357983 */ /* 0x000f660000100800 */
[----:B------:R-:W-:Y:S01]  /*9c40*/  HMMA.1688.F32.TF32 R8, R152, R10, R24 ;  /* 0x0000000a9808723c */ /* 0x000fe20000081018 */
[----:B------:R-:W5:Y:S04]  /*9c50*/  LDL R27, [R1+0x44] ;  /* 0x00004400011b7983 */ /* 0x000f680000100800 */
[----:B------:R-:W5:Y:S04]  /*9c60*/  LDL R26, [R1+0x60] ;  /* 0x00006000011a7983 */ /* 0x000f680000100800 */
[----:B------:R-:W5:Y:S01]  /*9c70*/  LDL R25, [R1+0x64] ;  /* 0x0000640001197983 */ /* 0x000f620000100800 */
[----:B----4-:R-:W-:-:S03]  /*9c80*/  IADD3.X R5, R7, UR6, RZ, P2, !PT ;  /* 0x0000000607057c10 */ /* 0x010fc600097fe4ff */
[----:B------:R-:W4:Y:S04]  /*9c90*/  LDL R24, [R1+0x80] ;  /* 0x0000800001187983 */ /* 0x000f280000100800 */
[----:B------:R1:W-:Y:S01]  /*9ca0*/  LDGSTS.E [R6+0x3c00], [R4.64], P1 ;  /* 0x03c0000004067fae */ /* 0x0003e20008921848 */
[C---:B------:R-:W-:Y:S02]  /*9cb0*/  ISETP.GT.AND P1, PT, R2.reuse, 0x3, PT ;  /* 0x000000030200780c */ /* 0x040fe40003f24270 */
[----:B------:R-:W-:Y:S01]  /*9cc0*/  ISETP.GT.AND P2, PT, R2, 0x7, PT ;  /* 0x000000070200780c */ /* 0x000fe20003f44270 */
[----:B------:R-:W4:Y:S01]  /*9cd0*/  LDL R49, [R1+0xa0] ;  /* 0x0000a00001317983 */ /* 0x000f220000100800 */
[----:B------:R-:W-:Y:S03]  /*9ce0*/  HMMA.1688.F32.TF32 R56, R116, R120, R56 ;  /* 0x000000787438723c */ /* 0x000fe60000081038 */
[----:B------:R-:W4:Y:S01]  /*9cf0*/  LDL R55, [R1+0x104] ;  /* 0x0001040001377983 */ /* 0x000f220000100800 */
[----:B-1----:R-:W-:-:S04]  /*9d00*/  SEL R4, RZ, 0x4, !P1 ;  /* 0x00000004ff047807 */ /* 0x002fc80004800000 */
[----:B------:R-:W-:Y:S02]  /*9d10*/  SEL R4, R4, RZ, !P0 ;  /* 0x000000ff04047207 */ /* 0x000fe40004000000 */
[----:B------:R-:W-:Y:S02]  /*9d20*/  SEL R5, RZ, 0x4, !P2 ;  /* 0x00000004ff057807 */ /* 0x000fe40005000000 */
[----:B------:R-:W-:Y:S02]  /*9d30*/  ISETP.GT.AND P1, PT, R2, 0xb, PT ;  /* 0x0000000b0200780c */ /* 0x000fe40003f24270 */
[----:B------:R-:W-:Y:S02]  /*9d40*/  ISETP.NE.U32.AND P5, PT, R4, RZ, PT ;  /* 0x000000ff0400720c */ /* 0x000fe40003fa5070 */
[----:B------:R-:W-:Y:S02]  /*9d50*/  SEL R5, R5, RZ, !P0 ;  /* 0x000000ff05057207 */ /* 0x000fe40004000000 */
[----:B------:R-:W-:-:S02]  /*9d60*/  LOP3.LUT R7, R203, 0x60, RZ, 0x3c, !PT ;  /* 0x00000060cb077812 */ /* 0x000fc400078e3cff */
[----:B------:R-:W-:Y:S02]  /*9d70*/  SEL R6, RZ, 0x4, !P1 ;  /* 0x00000004ff067807 */ /* 0x000fe40004800000 */
[----:B------:R-:W-:Y:S01]  /*9d80*/  IADD3 R4, P6, R211, UR5, RZ ;  /* 0x00000005d3047c10 */ /* 0x000fe2000ffde0ff */
[----:B------:R-:W-:Y:S01]  /*9d90*/  IMAD R22, R187, 0x4000, R7 ;  /* 0x00004000bb167824 */ /* 0x000fe200078e0207 */
[----:B------:R-:W-:Y:S02]  /*9da0*/  ISETP.NE.U32.AND P3, PT, R5, RZ, PT ;  /* 0x000000ff0500720c */ /* 0x000fe40003f65070 */
[----:B------:R-:W-:Y:S02]  /*9db0*/  SEL R6, R6, RZ, !P0 ;  /* 0x000000ff06067207 */ /* 0x000fe40004000000 */
[----:B------:R-:W-:Y:S02]  /*9dc0*/  IADD3.X R5, R212, UR6, RZ, P6, !PT ;  /* 0x00000006d4057c10 */ /* 0x000fe4000b7fe4ff */
[----:B------:R-:W-:-:S02]  /*9dd0*/  ISETP.GT.AND P1, PT, R2, 0xf, PT ;  /* 0x0000000f0200780c */ /* 0x000fc40003f24270 */
[----:B------:R-:W-:Y:S01]  /*9de0*/  ISETP.NE.U32.AND P4, PT, R6, RZ, PT ;  /* 0x000000ff0600720c */ /* 0x000fe20003f85070 */
[----:B------:R1:W-:Y:S01]  /*9df0*/  LDGSTS.E [R22+0x600], [R4.64], P5 ;  /* 0x0060000004167fae */ /* 0x0003e2000a921848 */
[----:B------:R-:W-:Y:S02]  /*9e00*/  SEL R6, RZ, 0x4, !P1 ;  /* 0x00000004ff067807 */ /* 0x000fe40004800000 */
[----:B------:R-:W-:Y:S02]  /*9e10*/  ISETP.GT.AND P2, PT, R2, 0x13, PT ;  /* 0x000000130200780c */ /* 0x000fe40003f44270 */
[----:B------:R-:W-:Y:S02]  /*9e20*/  SEL R6, R6, RZ, !P0 ;  /* 0x000000ff06067207 */ /* 0x000fe40004000000 */
[----:B------:R-:W-:Y:S02]  /*9e30*/  ISETP.GT.AND P5, PT, R2, 0x17, PT ;  /* 0x000000170200780c */ /* 0x000fe40003fa4270 */
[----:B-1----:R-:W-:-:S04]  /*9e40*/  IADD3 R4, P1, R219, UR5, RZ ;  /* 0x00000005db047c10 */ /* 0x002fc8000ff3e0ff */
[----:B------:R-:W-:Y:S02]  /*9e50*/  IADD3.X R5, R220, UR6, RZ, P1, !PT ;  /* 0x00000006dc057c10 */ /* 0x000fe40008ffe4ff */
[----:B------:R-:W-:Y:S02]  /*9e60*/  SEL R7, RZ, 0x4, !P2 ;  /* 0x00000004ff077807 */ /* 0x000fe40005000000 */
[----:B------:R-:W-:Y:S01]  /*9e70*/  ISETP.NE.U32.AND P1, PT, R6, RZ, PT ;  /* 0x000000ff0600720c */ /* 0x000fe20003f25070 */
[----:B------:R1:W-:Y:S01]  /*9e80*/  LDGSTS.E [R22+0xe00], [R4.64], P3 ;  /* 0x00e0000004167fae */ /* 0x0003e20009921848 */
[----:B------:R-:W-:Y:S02]  /*9e90*/  SEL R6, RZ, 0x4, !P5 ;  /* 0x00000004ff067807 */ /* 0x000fe40006800000 */
[----:B------:R-:W-:Y:S02]  /*9ea0*/  SEL R7, R7, RZ, !P0 ;  /* 0x000000ff07077207 */ /* 0x000fe40004000000 */
[----:B------:R-:W-:-:S02]  /*9eb0*/  ISETP.GT.AND P5, PT, R2, 0x1b, PT ;  /* 0x0000001b0200780c */ /* 0x000fc40003fa4270 */
[----:B------:R-:W-:Y:S02]  /*9ec0*/  SEL R6, R6, RZ, !P0 ;  /* 0x000000ff06067207 */ /* 0x000fe40004000000 */
[----:B-1----:R-:W-:Y:S02]  /*9ed0*/  IADD3 R4, P3, R227, UR5, RZ ;  /* 0x00000005e3047c10 */ /* 0x002fe4000ff7e0ff */
[----:B------:R-:W-:Y:S02]  /*9ee0*/  ISETP.GT.AND P6, PT, R2, 0x1f, PT ;  /* 0x0000001f0200780c */ /* 0x000fe40003fc4270 */
[----:B------:R-:W-:Y:S02]  /*9ef0*/  IADD3.X R5, R228, UR6, RZ, P3, !PT ;  /* 0x00000006e4057c10 */ /* 0x000fe40009ffe4ff */
[----:B------:R-:W-:Y:S02]  /*9f00*/  ISETP.NE.U32.AND P2, PT, R7, RZ, PT ;  /* 0x000000ff0700720c */ /* 0x000fe40003f45070 */
[----:B------:R-:W-:Y:S01]  /*9f10*/  SEL R7, RZ, 0x4, !P5 ;  /* 0x00000004ff077807 */ /* 0x000fe20006800000 */
[----:B------:R1:W-:Y:S01]  /*9f20*/  LDGSTS.E [R22+0x1600], [R4.64], P4 ;  /* 0x0160000004167fae */ /* 0x0003e2000a121848 */
[----:B------:R-:W-:-:S02]  /*9f30*/  ISETP.NE.U32.AND P3, PT, R6, RZ, PT ;  /* 0x000000ff0600720c */ /* 0x000fc40003f65070 */
[----:B------:R-:W-:Y:S02]  /*9f40*/  SEL R6, RZ, 0x4, !P6 ;  /* 0x00000004ff067807 */ /* 0x000fe40007000000 */
[----:B------:R-:W-:Y:S02]  /*9f50*/  ISETP.GE.AND P6, PT, R20, R2, PT ;  /* 0x000000021400720c */ /* 0x000fe40003fc6270 */
[----:B------:R-:W-:Y:S02]  /*9f60*/  SEL R6, R6, RZ, !P0 ;  /* 0x000000ff06067207 */ /* 0x000fe40004000000 */
[----:B-1----:R-:W-:Y:S02]  /*9f70*/  SEL R5, R7, RZ, !P0 ;  /* 0x000000ff07057207 */ /* 0x002fe40004000000 */
[----:B------:R-:W-:Y:S02]  /*9f80*/  IADD3 R4, P4, R235, UR5, RZ ;  /* 0x00000005eb047c10 */ /* 0x000fe4000ff9e0ff */
[----:B------:R-:W-:-:S02]  /*9f90*/  ISETP.NE.U32.AND P5, PT, R5, RZ, PT ;  /* 0x000000ff0500720c */ /* 0x000fc40003fa5070 */
[----:B------:R-:W-:Y:S02]  /*9fa0*/  SEL R7, RZ, 0x4, P6 ;  /* 0x00000004ff077807 */ /* 0x000fe40003000000 */
[----:B------:R-:W-:Y:S02]  /*9fb0*/  IADD3.X R5, R236, UR6, RZ, P4, !PT ;  /* 0x00000006ec057c10 */ /* 0x000fe4000a7fe4ff */
[----:B------:R-:W-:Y:S02]  /*9fc0*/  ISETP.NE.U32.AND P4, PT, R6, RZ, PT ;  /* 0x000000ff0600720c */ /* 0x000fe40003f85070 */
[----:B------:R-:W-:Y:S01]  /*9fd0*/  IADD3 R6, P6, R243, UR5, RZ ;  /* 0x00000005f3067c10 */ /* 0x000fe2000ffde0ff */
[----:B------:R1:W-:Y:S01]  /*9fe0*/  LDGSTS.E [R22+0x1e00], [R4.64], P1 ;  /* 0x01e0000004167fae */ /* 0x0003e20008921848 */
[----:B------:R-:W-:Y:S02]  /*9ff0*/  SEL R20, R7, RZ, !P0 ;  /* 0x000000ff07147207 */ /* 0x000fe40004000000 */
[----:B------:R-:W-:-:S02]  /*a000*/  IADD3.X R7, R244, UR6, RZ, P6, !PT ;  /* 0x00000006f4077c10 */ /* 0x000fc4000b7fe4ff */
[----:B------:R-:W-:-:S03]  /*a010*/  ISETP.NE.U32.AND P1, PT, R20, RZ, PT ;  /* 0x000000ff1400720c */ /* 0x000fc60003f25070 */
[----:B------:R2:W-:Y:S01]  /*a020*/  LDGSTS.E [R22+0x2600], [R6.64], P2 ;  /* 0x0260000006167fae */ /* 0x0005e20009121848 */
[----:B-1----:R-:W-:-:S04]  /*a030*/  IADD3 R4, P0, R251, UR5, RZ ;  /* 0x00000005fb047c10 */ /* 0x002fc8000ff1e0ff */
[----:B------:R-:W-:-:S05]  /*a040*/  IADD3.X R5, R252, UR6, RZ, P0, !PT ;  /* 0x00000006fc057c10 */ /* 0x000fca00087fe4ff */
[----:B------:R1:W-:Y:S01]  /*a050*/  LDGSTS.E [R22+0x2e00], [R4.64], P3 ;  /* 0x02e0000004167fae */ /* 0x0003e20009921848 */
[----:B--2---:R-:W-:Y:S02]  /*a060*/  IADD3 R20, P6, R21, UR5, RZ ;  /* 0x0000000515147c10 */ /* 0x004fe4000ffde0ff */
[----:B------:R-:W-:Y:S02]  /*a070*/  IADD3 R6, P0, R162, UR5, RZ ;  /* 0x00000005a2067c10 */ /* 0x000fe4000ff1e0ff */
[----:B------:R-:W-:Y:S02]  /*a080*/  IADD3.X R21, R161, UR6, RZ, P6, !PT ;  /* 0x00000006a1157c10 */ /* 0x000fe4000b7fe4ff */
[----:B-1----:R-:W-:-:S03]  /*a090*/  IADD3 R4, P2, R3, R160, RZ ;  /* 0x000000a003047210 */ /* 0x002fc60007f5e0ff */
[----:B------:R3:W-:Y:S01]  /*a0a0*/  LDGSTS.E [R22+0x3600], [R20.64], P5 ;  /* 0x0360000014167fae */ /* 0x0007e2000a921848 */
[----:B------:R-:W-:-:S03]  /*a0b0*/  IADD3.X R7, R48, UR6, RZ, P0, !PT ;  /* 0x0000000630077c10 */ /* 0x000fc600087fe4ff */
[----:B------:R-:W2:Y:S04]  /*a0c0*/  LDL R48, [R1+0x94] ;  /* 0x0000940001307983 */ /* 0x000ea80000100800 */
[----:B------:R1:W-:Y:S04]  /*a0d0*/  LDGSTS.E [R22+0x3e00], [R6.64], P4 ;  /* 0x03e0000006167fae */ /* 0x0003e8000a121848 */
[----:B------:R-:W0:Y:S01]  /*a0e0*/  LDGDEPBAR ;  /* 0x00000000000079af */ /* 0x000e220000000000 */
[----:B---3--:R-:W-:-:S03]  /*a0f0*/  IADD3 R20, P0, R3, R52, RZ ;  /* 0x0000003403147210 */ /* 0x008fc60007f1e0ff */
[----:B------:R-:W3:Y:S02]  /*a100*/  LDL R52, [R1+0xb0] ;  /* 0x0000b00001347983 */ /* 0x000ee40000100800 */
[C---:B------:R-:W-:Y:S02]  /*a110*/  IMAD.X R21, R0.reuse, 0x1, R23, P0 ;  /* 0x0000000100157824 */ /* 0x040fe400000e0617 */
[----:B------:R-:W3:Y:S01]  /*a120*/  LDL R23, [R1+0xc0] ;  /* 0x0000c00001177983 */ /* 0x000ee20000100800 */
[----:B-----5:R-:W-:-:S03]  /*a130*/  IMAD.X R5, R0, 0x1, R27, P2 ;  /* 0x0000000100057824 */ /* 0x020fc600010e061b */
[----:B------:R-:W5:Y:S01]  /*a140*/  LDL R27, [R1+0xa4] ;  /* 0x0000a400011b7983 */ /* 0x000f620000100800 */
[----:B-1----:R-:W-:-:S03]  /*a150*/  IADD3 R6, P2, R3, R26, RZ ;  /* 0x0000001a03067210 */ /* 0x002fc60007f5e0ff */
[----:B------:R-:W5:Y:S02]  /*a160*/  LDL R26, [R1+0xb4] ;  /* 0x0000b400011a7983 */ /* 0x000f640000100800 */
[----:B------:R-:W-:Y:S02]  /*a170*/  IMAD.X R7, R0, 0x1, R25, P2 ;  /* 0x0000000100077824 */ /* 0x000fe400010e0619 */
[----:B------:R-:W5:Y:S01]  /*a180*/  LDL R25, [R1+0xd0] ;  /* 0x0000d00001197983 */ /* 0x000f620000100800 */
[----:B------:R-:W-:-:S05]  /*a190*/  IMAD R22, R187, 0x4000, R198 ;  /* 0x00004000bb167824 */ /* 0x000fca00078e02c6 */
[----:B------:R1:W-:Y:S04]  /*a1a0*/  LDGSTS.E [R22+0x10000], [R4.64], P1 ;  /* 0x1000000004167fae */ /* 0x0003e80008921848 */
[----:B------:R4:W-:Y:S01]  /*a1b0*/  LDGSTS.E [R22+0x10400], [R20.64], P1 ;  /* 0x1040000014167fae */ /* 0x0009e20008921848 */
[----:B------:R-:W-:Y:S03]  /*a1c0*/  HMMA.1688.F32.TF32 R104, R164, R122, R132 ;  /* 0x0000007aa468723c */ /* 0x000fe60000081084 */
[----:B------:R4:W-:Y:S01]  /*a1d0*/  LDGSTS.E [R22+0x10800], [R6.64], P1 ;  /* 0x1080000006167fae */ /* 0x0009e20008921848 */
[----:B-1----:R-:W-:-:S03]  /*a1e0*/  IADD3 R4, P0, R3, R51, RZ ;  /* 0x0000003303047210 */ /* 0x002fc60007f1e0ff */
[----:B------:R-:W5:Y:S01]  /*a1f0*/  LDL R51, [R1+0xe0] ;  /* 0x0000e00001337983 */ /* 0x000f620000100800 */
[C---:B----4-:R-:W-:Y:S01]  /*a200*/  IADD3 R20, P2, R3.reuse, R24, RZ ;  /* 0x0000001803147210 */ /* 0x050fe20007f5e0ff */
[C---:B------:R-:W-:Y:S02]  /*a210*/  IMAD.X R5, R0.reuse, 0x1, R50, P0 ;  /* 0x0000000100057824 */ /* 0x040fe400000e0632 */
[----:B------:R-:W4:Y:S04]  /*a220*/  LDL R24, [R1+0xc4] ;  /* 0x0000c40001187983 */ /* 0x000f280000100800 */
[----:B------:R-:W4:Y:S01]  /*a230*/  LDL R50, [R1+0xd4] ;  /* 0x0000d40001327983 */ /* 0x000f220000100800 */
[----:B------:R-:W-:Y:S01]  /*a240*/  HMMA.1688.F32.TF32 R120, R152, R122, R56 ;  /* 0x0000007a9878723c */ /* 0x000fe20000081038 */
[C---:B------:R-:W-:Y:S01]  /*a250*/  IADD3 R6, P0, R3.reuse, R54, RZ ;  /* 0x0000003603067210 */ /* 0x040fe20007f1e0ff */
[----:B------:R-:W-:Y:S01]  /*a260*/  IMAD.X R21, R0, 0x1, R53, P2 ;  /* 0x0000000100157824 */ /* 0x000fe200010e0635 */
[----:B------:R1:W-:Y:S04]  /*a270*/  LDGSTS.E [R22+0x10c00], [R4.64], P1 ;  /* 0x10c0000004167fae */ /* 0x0003e80008921848 */
[----:B------:R-:W4:Y:S04]  /*a280*/  LDL R58, [R1+0xf0] ;  /* 0x0000f000013a7983 */ /* 0x000f280000100800 */
[----:B------:R-:W4:Y:S01]  /*a290*/  LDL R57, [R1+0xe4] ;  /* 0x0000e40001397983 */ /* 0x000f220000100800 */
[----:B-1----:R-:W-:-:S03]  /*a2a0*/  IADD3 R4, P2, R3, R49, RZ ;  /* 0x0000003103047210 */ /* 0x002fc60007f5e0ff */
[----:B------:R3:W-:Y:S04]  /*a2b0*/  LDGSTS.E [R22+0x11000], [R20.64], P1 ;  /* 0x1100000014167fae */ /* 0x0007e80008921848 */
[----:B------:R-:W4:Y:S04]  /*a2c0*/  LDL R49, [R1+0x100] ;  /* 0x0001000001317983 */ /* 0x000f280000100800 */
[----:B------:R-:W4:Y:S04]  /*a2d0*/  LDL R56, [R1+0x110] ;  /* 0x0001100001387983 */ /* 0x000f280000100800 */
[----:B------:R-:W4:Y:S04]  /*a2e0*/  LDL R54, [R1+0x120] ;  /* 0x0001200001367983 */ /* 0x000f280000100800 */
[----:B------:R-:W4:Y:S01]  /*a2f0*/  LDL R53, [R1+0x124] ;  /* 0x0001240001357983 */ /* 0x000f220000100800 */
[----:B------:R-:W-:Y:S03]  /*a300*/  HMMA.1688.F32.TF32 R168, R116, R156, R168 ;  /* 0x0000009c74a8723c */ /* 0x000fe600000810a8 */
[----:B------:R-:W4:Y:S01]  /*a310*/  LDL R59, [R1+0xc8] ;  /* 0x0000c800013b7983 */ /* 0x000f220000100800 */
[----:B--2---:R-:W-:-:S03]  /*a320*/  IMAD.X R7, R0, 0x1, R48, P0 ;  /* 0x0000000100077824 */ /* 0x004fc600000e0630 */
[----:B------:R-:W2:Y:S04]  /*a330*/  LDL R48, [R1+0xf4] ;  /* 0x0000f40001307983 */ /* 0x000ea80000100800 */
[----:B------:R1:W-:Y:S01]  /*a340*/  LDGSTS.E [R22+0x11400], [R6.64], P1 ;  /* 0x1140000006167fae */ /* 0x0003e20008921848 */
[----:B---3--:R-:W-:-:S03]  /*a350*/  IADD3 R20, P0, R3, R52, RZ ;  /* 0x0000003403147210 */ /* 0x008fc60007f1e0ff */
[----:B------:R-:W3:Y:S01]  /*a360*/  LDL R52, [R1+0x48] ;  /* 0x0000480001347983 */ /* 0x000ee20000100800 */
[C---:B-----5:R-:W-:Y:S01]  /*a370*/  IMAD.X R5, R0.reuse, 0x1, R27, P2 ;  /* 0x0000000100057824 */ /* 0x060fe200010e061b */
[----:B-1----:R-:W-:Y:S02]  /*a380*/  IADD3 R6, P2, R3, R23, RZ ;  /* 0x0000001703067210 */ /* 0x002fe40007f5e0ff */
[----:B------:R-:W5:Y:S04]  /*a390*/  LDL R27, [R1+0x114] ;  /* 0x00011400011b7983 */ /* 0x000f680000100800 */
[----:B------:R-:W3:Y:S01]  /*a3a0*/  LDL R23, [R1+0x130] ;  /* 0x0001300001177983 */ /* 0x000ee20000100800 */
[----:B------:R-:W-:-:S03]  /*a3b0*/  IMAD.X R21, R0, 0x1, R26, P0 ;  /* 0x0000000100157824 */ /* 0x000fc600000e061a */
[----:B------:R-:W3:Y:S04]  /*a3c0*/  LDL R26, [R1+0x134] ;  /* 0x00013400011a7983 */ /* 0x000ee80000100800 */
[----:B------:R1:W-:Y:S04]  /*a3d0*/  LDGSTS.E [R22+0x11800], [R4.64], P1 ;  /* 0x1180000004167fae */ /* 0x0003e80008921848 */
[----:B------:R4:W-:Y:S01]  /*a3e0*/  LDGSTS.E [R22+0x11c00], [R20.64], P1 ;  /* 0x11c0000014167fae */ /* 0x0009e20008921848 */
[----:B-1----:R-:W-:-:S03]  /*a3f0*/  IADD3 R4, P0, R3, R25, RZ ;  /* 0x0000001903047210 */ /* 0x002fc60007f1e0ff */
[----:B------:R-:W3:Y:S01]  /*a400*/  LDL R25, [R1+0x58] ;  /* 0x0000580001197983 */ /* 0x000ee20000100800 */
[C---:B----4-:R-:W-:Y:S01]  /*a410*/  IMAD.X R7, R0.reuse, 0x1, R24, P2 ;  /* 0x0000000100077824 */ /* 0x050fe200010e0618 */
[----:B------:R-:W-:Y:S02]  /*a420*/  IADD3 R20, P2, R3, R51, RZ ;  /* 0x0000003303147210 */ /* 0x000fe40007f5e0ff */
[----:B------:R-:W4:Y:S01]  /*a430*/  LDL R24, [R1+0x4c] ;  /* 0x00004c0001187983 */ /* 0x000f220000100800 */
[----:B------:R-:W-:-:S03]  /*a440*/  IMAD.X R5, R0, 0x1, R50, P0 ;  /* 0x0000000100057824 */ /* 0x000fc600000e0632 */
[----:B------:R1:W-:Y:S04]  /*a450*/  LDGSTS.E [R22+0x12000], [R6.64], P1 ;  /* 0x1200000006167fae */ /* 0x0003e80008921848 */
[----:B------:R1:W-:Y:S04]  /*a460*/  LDGSTS.E [R22+0x12400], [R4.64], P1 ;  /* 0x1240000004167fae */ /* 0x0003e80008921848 */
[----:B------:R-:W4:Y:S01]  /*a470*/  LDL R50, [R1+0x5c] ;  /* 0x00005c0001327983 */ /* 0x000f220000100800 */
[----:B------:R-:W-:Y:S01]  /*a480*/  IMAD.X R21, R0, 0x1, R57, P2 ;  /* 0x0000000100157824 */ /* 0x000fe200010e0639 */
[----:B-1----:R-:W-:-:S02]  /*a490*/  IADD3 R6, P0, R3, R58, RZ ;  /* 0x0000003a03067210 */ /* 0x002fc40007f1e0ff */
[----:B------:R-:W4:Y:S04]  /*a4a0*/  LDL R51, [R1+0x68] ;  /* 0x0000680001337983 */ /* 0x000f280000100800 */
[----:B------:R1:W-:Y:S01]  /*a4b0*/  LDGSTS.E [R22+0x12800], [R20.64], P1 ;  /* 0x1280000014167fae */ /* 0x0003e20008921848 */
[----:B------:R-:W-:-:S03]  /*a4c0*/  IADD3 R4, P2, R3, R49, RZ ;  /* 0x0000003103047210 */ /* 0x000fc60007f5e0ff */
[----:B------:R-:W4:Y:S02]  /*a4d0*/  LDL R49, [R1+0x78] ;  /* 0x0000780001317983 */ /* 0x000f240000100800 */
[C---:B------:R-:W-:Y:S01]  /*a4e0*/  IMAD.X R5, R0.reuse, 0x1, R55, P2 ;  /* 0x0000000100057824 */ /* 0x040fe200010e0637 */
[----:B------:R-:W-:Y:S01]  /*a4f0*/  HMMA.1688.F32.TF32 R116, R116, R148, R128 ;  /* 0x000000947474723c */ /* 0x000fe20000081080 */
[----:B------:R-:W4:Y:S04]  /*a500*/  LDL R58, [R1+0xbc] ;  /* 0x0000bc00013a7983 */ /* 0x000f280000100800 */
[----:B------:R-:W4:Y:S01]  /*a510*/  LDL R57, [R1+0xd8] ;  /* 0x0000d80001397983 */ /* 0x000f220000100800 */
[----:B--2---:R-:W-:Y:S01]  /*a520*/  IMAD.X R7, R0, 0x1, R48, P0 ;  /* 0x0000000100077824 */ /* 0x004fe200000e0630 */
[----:B-1----:R-:W-:-:S02]  /*a530*/  IADD3 R20, P0, R3, R56, RZ ;  /* 0x0000003803147210 */ /* 0x002fc40007f1e0ff */
[----:B------:R-:W2:Y:S04]  /*a540*/  LDL R48, [R1+0x6c] ;  /* 0x00006c0001307983 */ /* 0x000ea80000100800 */
[----:B------:R1:W-:Y:S04]  /*a550*/  LDGSTS.E [R22+0x12c00], [R6.64], P1 ;  /* 0x12c0000006167fae */ /* 0x0003e80008921848 */
[----:B------:R3:W-:Y:S01]  /*a560*/  LDGSTS.E [R22+0x13000], [R4.64], P1 ;  /* 0x1300000004167fae */ /* 0x0007e20008921848 */
[----:B------:R-:W-:Y:S03]  /*a570*/  HMMA.1688.F32.TF32 R128, R164, R150, R176 ;  /* 0x00000096a480723c */ /* 0x000fe600000810b0 */
[----:B------:R-:W2:Y:S01]  /*a580*/  LDL R56, [R1+0xcc] ;  /* 0x0000cc0001387983 */ /* 0x000ea20000100800 */
[----:B-1----:R-:W-:-:S03]  /*a590*/  IADD3 R6, P2, R3, R54, RZ ;  /* 0x0000003603067210 */ /* 0x002fc60007f5e0ff */
[----:B------:R-:W2:Y:S02]  /*a5a0*/  LDL R55, [R1+0xe8] ;  /* 0x0000e80001377983 */ /* 0x000ea40000100800 */
[C---:B------:R-:W-:Y:S02]  /*a5b0*/  IMAD.X R7, R0.reuse, 0x1, R53, P2 ;  /* 0x0000000100077824 */ /* 0x040fe400010e0635 */
[C---:B-----5:R-:W-:Y:S01]  /*a5c0*/  IMAD.X R21, R0.reuse, 0x1, R27, P0 ;  /* 0x0000000100157824 */ /* 0x060fe200000e061b */
[----:B---3--:R-:W-:Y:S01]  /*a5d0*/  IADD3 R4, P3, R3, R23, RZ ;  /* 0x0000001703047210 */ /* 0x008fe20007f7e0ff */
[----:B------:R-:W3:Y:S04]  /*a5e0*/  LDL R27, [R1+0x88] ;  /* 0x00008800011b7983 */ /* 0x000ee80000100800 */
[----:B------:R-:W5:Y:S01]  /*a5f0*/  LDL R23, [R1+0x7c] ;  /* 0x00007c0001177983 */ /* 0x000f620000100800 */
[----:B------:R-:W-:-:S03]  /*a600*/  IMAD.X R5, R0, 0x1, R26, P3 ;  /* 0x0000000100057824 */ /* 0x000fc600018e061a */
[----:B------:R1:W-:Y:S04]  /*a610*/  LDGSTS.E [R22+0x13400], [R20.64], P1 ;  /* 0x1340000014167fae */ /* 0x0003e80008921848 */
[----:B------:R-:W3:Y:S04]  /*a620*/  LDL R26, [R1+0x98] ;  /* 0x00009800011a7983 */ /* 0x000ee80000100800 */
[----:B------:R1:W-:Y:S01]  /*a630*/  LDGSTS.E [R22+0x13800], [R6.64], P1 ;  /* 0x1380000006167fae */ /* 0x0003e20008921848 */
[----:B------:R-:W-:Y:S03]  /*a640*/  HMMA.1688.F32.TF32 R148, R152, R150, R116 ;  /* 0x000000969894723c */ /* 0x000fe60000081074 */
[----:B------:R-:W3:Y:S04]  /*a650*/  LDL R119, [R1+0xa8] ;  /* 0x0000a80001777983 */ /* 0x000ee80000100800 */
[----:B------:R-:W3:Y:S01]  /*a660*/  LDL R118, [R1+0x9c] ;  /* 0x00009c0001767983 */ /* 0x000ee20000100800 */
[----:B-1----:R-:W-:-:S03]  /*a670*/  IADD3 R6, P2, R3, R25, RZ ;  /* 0x0000001903067210 */ /* 0x002fc60007f5e0ff */
[----:B------:R-:W3:Y:S04]  /*a680*/  LDL R117, [R1+0xb8] ;  /* 0x0000b80001757983 */ /* 0x000ee80000100800 */
[----:B------:R-:W3:Y:S01]  /*a690*/  LDL R25, [R1+0x8c] ;  /* 0x00008c0001197983 */ /* 0x000ee20000100800 */
[----:B------:R-:W-:-:S03]  /*a6a0*/  IADD3 R20, P0, R3, R52, RZ ;  /* 0x0000003403147210 */ /* 0x000fc60007f1e0ff */
[----:B------:R-:W3:Y:S02]  /*a6b0*/  LDL R116, [R1+0xac] ;  /* 0x0000ac0001747983 */ /* 0x000ee40000100800 */
[C---:B----4-:R-:W-:Y:S02]  /*a6c0*/  IMAD.X R21, R0.reuse, 0x1, R24, P0 ;  /* 0x0000000100157824 */ /* 0x050fe400000e0618 */
[----:B------:R-:W-:Y:S01]  /*a6d0*/  IMAD R24, R187, 0x4000, R204 ;  /* 0x00004000bb187824 */ /* 0x000fe200078e02cc */
[----:B------:R1:W-:Y:S01]  /*a6e0*/  LDGSTS.E [R22+0x13c00], [R4.64], P1 ;  /* 0x13c0000004167fae */ /* 0x0003e20008921848 */
[----:B------:R-:W-:-:S03]  /*a6f0*/  IMAD.X R7, R0, 0x1, R50, P2 ;  /* 0x0000000100077824 */ /* 0x000fc600010e0632 */
[----:B------:R4:W-:Y:S04]  /*a700*/  LDGSTS.E [R24+0x10200], [R20.64], P1 ;  /* 0x1020000014187fae */ /* 0x0009e80008921848 */
[----:B------:R-:W3:Y:S04]  /*a710*/  LDL R54, [R1+0xdc] ;  /* 0x0000dc0001367983 */ /* 0x000ee80000100800 */
[----:B------:R-:W3:Y:S01]  /*a720*/  LDL R53, [R1+0xf8] ;  /* 0x0000f80001357983 */ /* 0x000ee20000100800 */
[C---:B-1----:R-:W-:Y:S02]  /*a730*/  IADD3 R4, P0, R3.reuse, R51, RZ ;  /* 0x0000003303047210 */ /* 0x042fe40007f1e0ff */
[----:B----4-:R-:W-:Y:S01]  /*a740*/  IADD3 R20, P2, R3, R49, RZ ;  /* 0x0000003103147210 */ /* 0x010fe20007f5e0ff */
[----:B------:R-:W4:Y:S04]  /*a750*/  LDL R52, [R1+0xec] ;  /* 0x0000ec0001347983 */ /* 0x000f280000100800 */
[----:B------:R-:W4:Y:S04]  /*a760*/  LDL R51, [R1+0x108] ;  /* 0x0001080001337983 */ /* 0x000f280000100800 */
[----:B------:R-:W4:Y:S04]  /*a770*/  LDL R50, [R1+0x128] ;  /* 0x0001280001327983 */ /* 0x000f280000100800 */
[----:B------:R3:W-:Y:S04]  /*a780*/  LDGSTS.E [R24+0x10600], [R6.64], P1 ;  /* 0x1060000006187fae */ /* 0x0007e80008921848 */
[----:B------:R-:W4:Y:S04]  /*a790*/  LDL R49, [R1+0x10c] ;  /* 0x00010c0001317983 */ /* 0x000f280000100800 */
[----:B------:R-:W4:Y:S01]  /*a7a0*/  LDL R22, [R1+0x118] ;  /* 0x0001180001167983 */ /* 0x000f220000100800 */
[----:B--2---:R-:W-:-:S03]  /*a7b0*/  IMAD.X R5, R0, 0x1, R48, P0 ;  /* 0x0000000100057824 */ /* 0x004fc600000e0630 */
[----:B------:R-:W2:Y:S04]  /*a7c0*/  LDL R48, [R1+0x138] ;  /* 0x0001380001307983 */ /* 0x000ea80000100800 */
[----:B------:R1:W-:Y:S01]  /*a7d0*/  LDGSTS.E [R24+0x10a00], [R4.64], P1 ;  /* 0x10a0000004187fae */ /* 0x0003e20008921848 */
[----:B-----5:R-:W-:-:S03]  /*a7e0*/  IMAD.X R21, R0, 0x1, R23, P2 ;  /* 0x0000000100157824 */ /* 0x020fc600010e0617 */
[----:B------:R-:W5:Y:S01]  /*a7f0*/  LDL R23, [R1+0xfc] ;  /* 0x0000fc0001177983 */ /* 0x000f620000100800 */
[----:B---3--:R-:W-:-:S03]  /*a800*/  IADD3 R6, P0, R3, R27, RZ ;  /* 0x0000001b03067210 */ /* 0x008fc60007f1e0ff */
[----:B------:R-:W3:Y:S01]  /*a810*/  LDL R27, [R1+0x11c] ;  /* 0x00011c00011b7983 */ /* 0x000ee20000100800 */
[----:B-1----:R-:W-:-:S03]  /*a820*/  IADD3 R4, P2, R3, R26, RZ ;  /* 0x0000001a03047210 */ /* 0x002fc60007f5e0ff */
[----:B------:R-:W2:Y:S04]  /*a830*/  LDL R26, [R1+0x12c] ;  /* 0x00012c00011a7983 */ /* 0x000ea80000100800 */
[----:B------:R1:W-:Y:S01]  /*a840*/  LDGSTS.E [R24+0x10e00], [R20.64], P1 ;  /* 0x10e0000014187fae */ /* 0x0003e20008921848 */
[----:B------:R-:W-:-:S03]  /*a850*/  IMAD.X R7, R0, 0x1, R25, P0 ;  /* 0x0000000100077824 */ /* 0x000fc600000e0619 */
[----:B------:R-:W3:Y:S01]  /*a860*/  LDL R25, [R1+0x13c] ;  /* 0x00013c0001197983 */ /* 0x000ee20000100800 */
[C---:B-1----:R-:W-:Y:S01]  /*a870*/  IADD3 R20, P0, R3.reuse, R119, RZ ;  /* 0x0000007703147210 */ /* 0x042fe20007f1e0ff */
[C---:B------:R-:W-:Y:S02]  /*a880*/  IMAD.X R5, R0.reuse, 0x1, R118, P2 ;  /* 0x0000000100057824 */ /* 0x040fe400010e0676 */
[----:B------:R1:W-:Y:S02]  /*a890*/  LDGSTS.E [R24+0x11200], [R6.64], P1 ;  /* 0x1120000006187fae */ /* 0x0003e40008921848 */
[----:B------:R-:W-:Y:S02]  /*a8a0*/  IMAD.X R21, R0, 0x1, R116, P0 ;  /* 0x0000000100157824 */ /* 0x000fe400000e0674 */
[----:B------:R1:W-:Y:S04]  /*a8b0*/  LDGSTS.E [R24+0x11600], [R4.64], P1 ;  /* 0x1160000004187fae */ /* 0x0003e80008921848 */
[----:B------:R1:W-:Y:S02]  /*a8c0*/  LDGSTS.E [R24+0x11a00], [R20.64], P1 ;  /* 0x11a0000014187fae */ /* 0x0003e40008921848 */
[----:B-1----:R-:W-:-:S02]  /*a8d0*/  IADD3 R6, P2, R3, R117, RZ ;  /* 0x0000007503067210 */ /* 0x002fc40007f5e0ff */
[----:B------:R-:W-:-:S03]  /*a8e0*/  IADD3 R4, P0, R3, R59, RZ ;  /* 0x0000003b03047210 */ /* 0x000fc60007f1e0ff */
[C---:B------:R-:W-:Y:S01]  /*a8f0*/  IMAD.X R7, R0.reuse, 0x1, R58, P2 ;  /* 0x0000000100077824 */ /* 0x040fe200010e063a */
[----:B------:R-:W-:Y:S01]  /*a900*/  IADD3 R20, P2, R3, R57, RZ ;  /* 0x0000003903147210 */ /* 0x000fe20007f5e0ff */
[----:B------:R-:W-:-:S03]  /*a910*/  IMAD.X R5, R0, 0x1, R56, P0 ;  /* 0x0000000100057824 */ /* 0x000fc600000e0638 */
[----:B------:R1:W-:Y:S01]  /*a920*/  LDGSTS.E [R24+0x11e00], [R6.64], P1 ;  /* 0x11e0000006187fae */ /* 0x0003e20008921848 */
[----:B------:R-:W-:-:S03]  /*a930*/  IMAD.X R21, R0, 0x1, R54, P2 ;  /* 0x0000000100157824 */ /* 0x000fc600010e0636 */
[----:B------:R4:W-:Y:S04]  /*a940*/  LDGSTS.E [R24+0x12200], [R4.64], P1 ;  /* 0x1220000004187fae */ /* 0x0009e80008921848 */
[----:B------:R4:W-:Y:S01]  /*a950*/  LDGSTS.E [R24+0x12600], [R20.64], P1 ;  /* 0x1260000014187fae */ /* 0x0009e20008921848 */
[C---:B-1----:R-:W-:Y:S02]  /*a960*/  IADD3 R6, P0, R3.reuse, R55, RZ ;  /* 0x0000003703067210 */ /* 0x042fe40007f1e0ff */
[----:B----4-:R-:W-:-:S03]  /*a970*/  IADD3 R4, P2, R3, R53, RZ ;  /* 0x0000003503047210 */ /* 0x010fc60007f5e0ff */
[----:B------:R-:W-:Y:S01]  /*a980*/  IMAD.X R7, R0, 0x1, R52, P0 ;  /* 0x0000000100077824 */ /* 0x000fe200000e0634 */
[----:B------:R-:W-:-:S04]  /*a990*/  IADD3 R20, P0, R3, R51, RZ ;  /* 0x0000003303147210 */ /* 0x000fc80007f1e0ff */
[----:B------:R1:W-:Y:S01]  /*a9a0*/  LDGSTS.E [R24+0x12a00], [R6.64], P1 ;  /* 0x12a0000006187fae */ /* 0x0003e20008921848 */
[----:B------:R-:W-:Y:S01]  /*a9b0*/  IMAD.X R21, R0, 0x1, R49, P0 ;  /* 0x0000000100157824 */ /* 0x000fe200000e0631 */
[----:B------:R-:W-:Y:S02]  /*a9c0*/  IADD3 R199, R199, 0x1, RZ ;  /* 0x00000001c7c77810 */ /* 0x000fe40007ffe0ff */
[----:B-1----:R-:W-:Y:S01]  /*a9d0*/  IADD3 R6, P3, R3, R50, RZ ;  /* 0x0000003203067210 */ /* 0x002fe20007f7e0ff */
[----:B------:R-:W-:Y:S01]  /*a9e0*/  ULEA UR5, UP0, UR37, UR5, 0x2 ;  /* 0x0000000525057291 */ /* 0x000fe2000f80103f */
[----:B------:R-:W-:Y:S03]  /*a9f0*/  HMMA.1688.F32.TF32 R132, R164, R158, R180 ;  /* 0x0000009ea484723c */ /* 0x000fe600000810b4 */
[----:B------:R-:W-:Y:S01]  /*aa00*/  UIADD3.X UR6, UR6, UR4, URZ, UP0, !UPT ;  /* 0x0000000406067290 */ /* 0x000fe200087fe43f */
[----:B------:R-:W-:-:S04]  /*aa10*/  IADD3 R2, R2, -0x20, RZ ;  /* 0xffffffe002027810 */ /* 0x000fc80007ffe0ff */
[----:B------:R-:W-:Y:S01]  /*aa20*/  HMMA.1688.F32.TF32 R156, R152, R158, R168 ;  /* 0x0000009e989c723c */ /* 0x000fe200000810a8 */
[----:B-----5:R-:W-:Y:S01]  /*aa30*/  IMAD.X R5, R0, 0x1, R23, P2 ;  /* 0x0000000100057824 */ /* 0x020fe200010e0617 */
[----:B------:R-:W-:-:S04]  /*aa40*/  IADD3 R22, P2, R3, R22, RZ ;  /* 0x0000001603167210 */ /* 0x000fc80007f5e0ff */
[----:B------:R1:W-:Y:S01]  /*aa50*/  LDGSTS.E [R24+0x12e00], [R4.64], P1 ;  /* 0x12e0000004187fae */ /* 0x0003e20008921848 */
[----:B--2---:R-:W-:-:S03]  /*aa60*/  IMAD.X R7, R0, 0x1, R26, P3 ;  /* 0x0000000100077824 */ /* 0x004fc600018e061a */
[----:B------:R2:W-:Y:S01]  /*aa70*/  LDGSTS.E [R24+0x13200], [R20.64], P1 ;  /* 0x1320000014187fae */ /* 0x0005e20008921848 */
[----:B------:R-:W-:Y:S01]  /*aa80*/  IMAD.MOV.U32 R26, RZ, RZ, c[0x0][0x18c] ;  /* 0x00006300ff1a7624 */ /* 0x000fe200078e00ff */
[----:B-1----:R-:W-:-:S03]  /*aa90*/  IADD3 R4, P0, R3, R48, RZ ;  /* 0x0000003003047210 */ /* 0x002fc60007f1e0ff */
[----:B------:R-:W-:Y:S02]  /*aaa0*/  IMAD.SHL.U32 R26, R26, 0x20, RZ ;  /* 0x000000201a1a7824 */ /* 0x000fe400078e00ff */
[----:B---3--:R-:W-:-:S05]  /*aab0*/  IMAD.X R23, R0, 0x1, R27, P2 ;  /* 0x0000000100177824 */ /* 0x008fca00010e061b */
[----:B------:R2:W-:Y:S01]  /*aac0*/  LDGSTS.E [R24+0x13600], [R22.64], P1 ;  /* 0x1360000016187fae */ /* 0x0005e20008921848 */
[----:B------:R-:W-:Y:S01]  /*aad0*/  IMAD.X R5, R0, 0x1, R25, P0 ;  /* 0x0000000100057824 */ /* 0x000fe200000e0619 */
[----:B------:R-:W-:Y:S02]  /*aae0*/  ISETP.NE.U32.AND P0, PT, R201, R199, PT ;  /* 0x000000c7c900720c */ /* 0x000fe40003f05070 */
[----:B------:R2:W-:Y:S01]  /*aaf0*/  LDGSTS.E [R24+0x13a00], [R6.64], P1 ;  /* 0x13a0000006187fae */ /* 0x0005e20008921848 */
[----:B------:R-:W-:-:S03]  /*ab00*/  SHF.R.S32.HI R25, RZ, 0x1f, R26 ;  /* 0x0000001fff197819 */ /* 0x000fc6000001141a */
[----:B------:R2:W-:Y:S01]  /*ab10*/  LDGSTS.E [R24+0x13e00], [R4.64], P1 ;  /* 0x13e0000004187fae */ /* 0x0005e20008921848 */
[C---:B------:R-:W-:Y:S02]  /*ab20*/  LEA R3, P1, R26.reuse, R3, 0x2 ;  /* 0x000000031a037211 */ /* 0x040fe400078210ff */
[----:B------:R-:W-:Y:S01]  /*ab30*/  SHF.L.U64.HI R25, R26, 0x2, R25 ;  /* 0x000000021a197819 */ /* 0x000fe20000010219 */
[----:B------:R-:W0:Y:S04]  /*ab40*/  LDGDEPBAR ;  /* 0x00000000000079af */ /* 0x000e280000000000 */
[----:B------:R-:W-:Y:S01]  /*ab50*/  IMAD.X R0, R0, 0x1, R25, P1 ;  /* 0x0000000100007824 */ /* 0x000fe200008e0619 */
[----:B------:R-:W-:Y:S01]  /*ab60*/  @!P0 CALL.REL.NOINC `(.L_x_1) ;  /* 0x0000001000008944 */ /* 0x000fe20003c00000 */
[----:B------:R-:W-:Y:S05]  /*ab70*/  BRA `(.L_x_2) ;  /* 0xffffd6e000007947 */ /* 0x000fea000383ffff */
.L_x_1:
[----:B-12---:R-:W2:Y:S01]  /*ab80*/  LDL.LU R5, [R1+0x148] ;  /* 0x0001480001057983 */ /* 0x006ea20000300800 */
[----:B------:R-:W-:-:S04]  /*ab90*/  DEPBAR.LE SB0, 0x0 ;  /* 0x000080000000791a */ /* 0x000fc80000000000 */
[----:B------:R-:W3:Y:S04]  /*aba0*/  LDL.LU R117, [R1+0x144] ;  /* 0x0001440001757983 */ /* 0x000ee80000300800 */
[----:B------:R-:W1:Y:S01]  /*abb0*/  S2R R6, SR_TID.X ;  /* 0x0000000000067919 */ /* 0x000e620000002100 */
[C---:B------:R-:W-:Y:S02]  /*abc0*/  IADD3 R2, R196.reuse, 0x2, RZ ;  /* 0x00000002c4027810 */ /* 0x040fe40007ffe0ff */
[----:B------:R-:W-:Y:S01]  /*abd0*/  IADD3 R4, R196, 0x1, RZ ;  /* 0x00000001c4047810 */ /* 0x000fe20007ffe0ff */
[----:B-1----:R-:W-:-:S05]  /*abe0*/  IMAD.SHL.U32 R0, R6, 0x200, RZ ;  /* 0x0000020006007824 */ /* 0x002fca00078e00ff */
[----:B------:R-:W-:Y:S01]  /*abf0*/  LOP3.LUT R0, R0, 0x3000, RZ, 0xc0, !PT ;  /* 0x0000300000007812 */ /* 0x000fe200078ec0ff */
[----:B------:R-:W-:Y:S02]  /*ac00*/  IMAD.MOV.U32 R7, RZ, RZ, R73 ;  /* 0x000000ffff077224 */ /* 0x000fe400078e0049 */
[----:B------:R-:W-:Y:S02]  /*ac10*/  IMAD.MOV.U32 R22, RZ, RZ, R68 ;  /* 0x000000ffff167224 */ /* 0x000fe400078e0044 */
[----:B------:R-:W-:Y:S02]  /*ac20*/  IMAD.MOV.U32 R23, RZ, RZ, R69 ;  /* 0x000000ffff177224 */ /* 0x000fe400078e0045 */
[----:B------:R-:W-:Y:S02]  /*ac30*/  IMAD.MOV.U32 R26, RZ, RZ, R36 ;  /* 0x000000ffff1a7224 */ /* 0x000fe400078e0024 */
[----:B------:R-:W-:Y:S02]  /*ac40*/  IMAD.MOV.U32 R27, RZ, RZ, R37 ;  /* 0x000000ffff1b7224 */ /* 0x000fe400078e0025 */
[----:B------:R-:W-:-:S02]  /*ac50*/  IMAD.MOV.U32 R73, RZ, RZ, R67 ;  /* 0x000000ffff497224 */ /* 0x000fc400078e0043 */
        /* <DEDUP_REMOVED lines=31> */
[----:B------:R-:W-:Y:S01]  /*ae50*/  IMAD.MOV.U32 R89, RZ, RZ, R11 ;  /* 0x000000ffff597224 */ /* 0x000fe200078e000b */
[----:B--2---:R-:W-:Y:S01]  /*ae60*/  LOP3.LUT R3, R0, 0x60, R5, 0xf8, !PT ;  /* 0x0000006000037812 */ /* 0x004fe200078ef805 */
[----:B------:R-:W-:Y:S01]  /*ae70*/  IMAD.SHL.U32 R0, R6, 0x4, RZ ;  /* 0x0000000406007824 */ /* 0x000fe200078e00ff */
[----:B------:R-:W-:Y:S01]  /*ae80*/  BAR.SYNC.DEFER_BLOCKING 0x0 ;  /* 0x0000000000007b1d */ /* 0x000fe20000010000 */
[----:B---3--:R-:W-:-:S03]  /*ae90*/  ISETP.GE.AND P0, PT, R117, c[0x0][0x178], PT ;  /* 0x00005e0075007a0c */ /* 0x008fc60003f06270 */
[----:B------:R-:W-:Y:S02]  /*aea0*/  LOP3.LUT R3, R3, 0x170, R0, 0x78, !PT ;  /* 0x0000017003037812 */ /* 0x000fe400078e7800 */
[----:B------:R-:W-:Y:S01]  /*aeb0*/  ISETP.LT.AND P1, PT, R2, c[0x0][0x17c], !P0 ;  /* 0x00005f0002007a0c */ /* 0x000fe20004721270 */
[C---:B------:R-:W-:Y:S02]  /*aec0*/  IMAD.SHL.U32 R2, R6.reuse, 0x800, RZ ;  /* 0x0000080006027824 */ /* 0x040fe400078e00ff */
[----:B------:R-:W-:Y:S01]  /*aed0*/  IMAD.SHL.U32 R0, R6, 0x40, RZ ;  /* 0x0000004006007824 */ /* 0x000fe200078e00ff */
[----:B------:R-:W-:Y:S02]  /*aee0*/  ISETP.LT.AND P5, PT, R4, c[0x0][0x17c], !P0 ;  /* 0x00005f0004007a0c */ /* 0x000fe400047a1270 */
[----:B------:R-:W-:Y:S02]  /*aef0*/  LOP3.LUT R2, R2, 0x3000, RZ, 0xc0, !PT ;  /* 0x0000300002027812 */ /* 0x000fe400078ec0ff */
[----:B------:R-:W-:-:S02]  /*af00*/  LOP3.LUT R6, R6, 0x7f, RZ, 0xc0, !PT ;  /* 0x0000007f06067812 */ /* 0x000fc400078ec0ff */
[C---:B------:R-:W-:Y:S02]  /*af10*/  IADD3 R5, R196.reuse, 0x3, RZ ;  /* 0x00000003c4057810 */ /* 0x040fe40007ffe0ff */
[----:B------:R-:W-:Y:S02]  /*af20*/  IADD3 R4, R196, 0x4, RZ ;  /* 0x00000004c4047810 */ /* 0x000fe40007ffe0ff */
[----:B------:R-:W-:Y:S01]  /*af30*/  LOP3.LUT R116, R0, 0x800, RZ, 0xc0, !PT ;  /* 0x0000080000747812 */ /* 0x000fe200078ec0ff */
[----:B------:R-:W-:Y:S01]  /*af40*/  IMAD R0, R6, 0x10, R2 ;  /* 0x0000001006007824 */ /* 0x000fe200078e0202 */
[----:B------:R-:W-:Y:S01]  /*af50*/  ISETP.LT.AND P4, PT, R5, c[0x0][0x17c], !P0 ;  /* 0x00005f0005007a0c */ /* 0x000fe20004781270 */
[----:B------:R-:W-:Y:S01]  /*af60*/  IMAD.MOV.U32 R5, RZ, RZ, R65 ;  /* 0x000000ffff057224 */ /* 0x000fe200078e0041 */
[----:B------:R-:W-:Y:S01]  /*af70*/  ISETP.LT.AND P2, PT, R4, c[0x0][0x17c], !P0 ;  /* 0x00005f0004007a0c */ /* 0x000fe20004741270 */
[----:B------:R-:W-:Y:S02]  /*af80*/  IMAD.IADD R116, R116, 0x1, R3 ;  /* 0x0000000174747824 */ /* 0x000fe400078e0203 */
[----:B------:R-:W-:-:S02]  /*af90*/  IMAD.MOV.U32 R4, RZ, RZ, R64 ;  /* 0x000000ffff047224 */ /* 0x000fc400078e0040 */
[----:B------:R-:W-:Y:S02]  /*afa0*/  IMAD.MOV.U32 R6, RZ, RZ, R72 ;  /* 0x000000ffff067224 */ /* 0x000fe400078e0048 */
[----:B------:R-:W-:-:S03]  /*afb0*/  IMAD.MOV.U32 R72, RZ, RZ, R66 ;  /* 0x000000ffff487224 */ /* 0x000fc600078e0042 */
[----:B------:R1:W-:Y:S04]  /*afc0*/  STS.128 [R116], R4 ;  /* 0x0000000474007388 */ /* 0x0003e80000000c00 */
[----:B------:R-:W-:Y:S04]  /*afd0*/  STS.128 [R116+0x80], R72 ;  /* 0x0000804874007388 */ /* 0x000fe80000000c00 */
[----:B------:R-:W-:Y:S01]  /*afe0*/  STS.128 [R116+0x200], R20 ;  /* 0x0002001474007388 */ /* 0x000fe20000000c00 */
[----:B-1----:R-:W-:Y:S02]  /*aff0*/  IMAD.MOV.U32 R6, RZ, RZ, R12 ;  /* 0x000000ffff067224 */ /* 0x002fe400078e000c */
[----:B------:R-:W-:-:S02]  /*b000*/  IMAD.MOV.U32 R7, RZ, RZ, R13 ;  /* 0x000000ffff077224 */ /* 0x000fc400078e000d */
[----:B------:R-:W-:Y:S02]  /*b010*/  IMAD.MOV.U32 R4, RZ, RZ, R16 ;  /* 0x000000ffff047224 */ /* 0x000fe400078e0010 */
[----:B------:R-:W-:Y:S02]  /*b020*/  IMAD.MOV.U32 R5, RZ, RZ, R17 ;  /* 0x000000ffff057224 */ /* 0x000fe400078e0011 */
[----:B------:R-:W-:Y:S02]  /*b030*/  IMAD.MOV.U32 R12, RZ, RZ, R18 ;  /* 0x000000ffff0c7224 */ /* 0x000fe400078e0012 */
[----:B------:R-:W-:Y:S01]  /*b040*/  IMAD.MOV.U32 R13, RZ, RZ, R19 ;  /* 0x000000ffff0d7224 */ /* 0x000fe200078e0013 */
[----:B------:R1:W-:Y:S04]  /*b050*/  STS.128 [R116+0x280], R68 ;  /* 0x0002804474007388 */ /* 0x0003e80000000c00 */
[----:B------:R-:W-:Y:S04]  /*b060*/  STS.128 [R116+0x400], R24 ;  /* 0x0004001874007388 */ /* 0x000fe80000000c00 */
[----:B------:R-:W-:Y:S04]  /*b070*/  STS.128 [R116+0x480], R36 ;  /* 0x0004802474007388 */ /* 0x000fe80000000c00 */
[----:B------:R-:W-:Y:S04]  /*b080*/  STS.128 [R116+0x600], R4 ;  /* 0x0006000474007388 */ /* 0x000fe80000000c00 */
[----:B------:R-:W-:Y:S04]  /*b090*/  STS.128 [R116+0x680], R12 ;  /* 0x0006800c74007388 */ /* 0x000fe80000000c00 */
[----:B------:R-:W-:Y:S01]  /*b0a0*/  BAR.SYNC.DEFER_BLOCKING 0x0 ;  /* 0x0000000000007b1d */ /* 0x000fe20000010000 */
[----:B-1----:R-:W-:-:S02]  /*b0b0*/  LOP3.LUT R68, R0, 0x20, RZ, 0x3c, !PT ;  /* 0x0000002000447812 */ /* 0x002fc400078e3cff */
[C---:B------:R-:W-:Y:S02]  /*b0c0*/  LOP3.LUT R3, R0.reuse, 0x40, RZ, 0x3c, !PT ;  /* 0x0000004000037812 */ /* 0x040fe400078e3cff */
[----:B------:R-:W-:Y:S01]  /*b0d0*/  LOP3.LUT R2, R0, 0x60, RZ, 0x3c, !PT ;  /* 0x0000006000027812 */ /* 0x000fe200078e3cff */
[----:B------:R-:W1:Y:S04]  /*b0e0*/  LDS.128 R16, [R0] ;  /* 0x0000000000107984 */ /* 0x000e680000000c00 */
[----:B------:R-:W-:Y:S04]  /*b0f0*/  LDS.128 R36, [R0+0x800] ;  /* 0x0008000000247984 */ /* 0x000fe80000000c00 */
[----:B------:R-:W2:Y:S04]  /*b100*/  LDS.128 R12, [R68] ;  /* 0x00000000440c7984 */ /* 0x000ea80000000c00 */
[----:B------:R-:W-:Y:S04]  /*b110*/  LDS.128 R32, [R68+0x800] ;  /* 0x0008000044207984 */ /* 0x000fe80000000c00 */
[----:B------:R-:W3:Y:S04]  /*b120*/  LDS.128 R4, [R3] ;  /* 0x0000000003047984 */ /* 0x000ee80000000c00 */
[----:B------:R-:W-:Y:S04]  /*b130*/  LDS.128 R24, [R3+0x800] ;  /* 0x0008000003187984 */ /* 0x000fe80000000c00 */
[----:B------:R-:W4:Y:S04]  /*b140*/  LDS.128 R44, [R2] ;  /* 0x00000000022c7984 */ /* 0x000f280000000c00 */
[----:B------:R-:W5:Y:S04]  /*b150*/  LDS.128 R20, [R2+0x800] ;  /* 0x0008000002147984 */ /* 0x000f680000000c00 */
[----:B------:R-:W-:Y:S06]  /*b160*/  BAR.SYNC.DEFER_BLOCKING 0x0 ;  /* 0x0000000000007b1d */ /* 0x000fec0000010000 */
[----:B------:R-:W-:Y:S04]  /*b170*/  STS.128 [R116], R48 ;  /* 0x0000003074007388 */ /* 0x000fe80000000c00 */
[----:B------:R1:W-:Y:S04]  /*b180*/  STS.128 [R116+0x80], R76 ;  /* 0x0000804c74007388 */ /* 0x0003e80000000c00 */
[----:B------:R-:W-:Y:S04]  /*b190*/  STS.128 [R116+0x200], R52 ;  /* 0x0002003474007388 */ /* 0x000fe80000000c00 */
[----:B------:R1:W-:Y:S04]  /*b1a0*/  STS.128 [R116+0x280], R80 ;  /* 0x0002805074007388 */ /* 0x0003e80000000c00 */
[----:B------:R-:W-:Y:S04]  /*b1b0*/  STS.128 [R116+0x400], R28 ;  /* 0x0004001c74007388 */ /* 0x000fe80000000c00 */
[----:B------:R-:W-:Y:S04]  /*b1c0*/  STS.128 [R116+0x480], R84 ;  /* 0x0004805474007388 */ /* 0x000fe80000000c00 */
[----:B------:R-:W-:Y:S04]  /*b1d0*/  STS.128 [R116+0x600], R40 ;  /* 0x0006002874007388 */ /* 0x000fe80000000c00 */
[----:B------:R-:W-:Y:S04]  /*b1e0*/  STS.128 [R116+0x680], R88 ;  /* 0x0006805874007388 */ /* 0x000fe80000000c00 */
[----:B------:R-:W-:Y:S01]  /*b1f0*/  BAR.SYNC.DEFER_BLOCKING 0x0 ;  /* 0x0000000000007b1d */ /* 0x000fe20000010000 */
[----:B------:R-:W-:-:S02]  /*b200*/  IMAD.MOV.U32 R72, RZ, RZ, R172 ;  /* 0x000000ffff487224 */ /* 0x000fc400078e00ac */
[----:B------:R-:W-:-:S03]  /*b210*/  IMAD.MOV.U32 R73, RZ, RZ, R173 ;  /* 0x000000ffff497224 */ /* 0x000fc600078e00ad */
[----:B------:R-:W2:Y:S04]  /*b220*/  LDS.128 R64, [R0] ;  /* 0x0000000000407984 */ /* 0x000ea80000000c00 */
[----:B------:R-:W-:Y:S04]  /*b230*/  LDS.128 R48, [R0+0x800] ;  /* 0x0008000000307984 */ /* 0x000fe80000000c00 */
[----:B------:R-:W2:Y:S04]  /*b240*/  LDS.128 R60, [R68] ;  /* 0x00000000443c7984 */ /* 0x000ea80000000c00 */
[----:B------:R-:W-:Y:S04]  /*b250*/  LDS.128 R40, [R68+0x800] ;  /* 0x0008000044287984 */ /* 0x000fe80000000c00 */
[----:B------:R-:W2:Y:S04]  /*b260*/  LDS.128 R56, [R3] ;  /* 0x0000000003387984 */ /* 0x000ea80000000c00 */
[----:B------:R-:W-:Y:S04]  /*b270*/  LDS.128 R28, [R3+0x800] ;  /* 0x00080000031c7984 */ /* 0x000fe80000000c00 */
[----:B------:R-:W2:Y:S04]  /*b280*/  LDS.128 R52, [R2] ;  /* 0x0000000002347984 */ /* 0x000ea80000000c00 */
[----:B------:R-:W2:Y:S01]  /*b290*/  LDS.128 R8, [R2+0x800] ;  /* 0x0008000002087984 */ /* 0x000ea20000000c00 */
[----:B------:R-:W-:-:S02]  /*b2a0*/  IMAD.MOV.U32 R74, RZ, RZ, R104 ;  /* 0x000000ffff4a7224 */ /* 0x000fc400078e0068 */
[----:B------:R-:W-:Y:S01]  /*b2b0*/  IMAD.MOV.U32 R75, RZ, RZ, R105 ;  /* 0x000000ffff4b7224 */ /* 0x000fe200078e0069 */
[----:B------:R-:W-:Y:S01]  /*b2c0*/  BAR.SYNC.DEFER_BLOCKING 0x0 ;  /* 0x0000000000007b1d */ /* 0x000fe20000010000 */
[----:B-1----:R-:W-:Y:S02]  /*b2d0*/  IMAD.MOV.U32 R78, RZ, RZ, R112 ;  /* 0x000000ffff4e7224 */ /* 0x002fe400078e0070 */
        /* <DEDUP_REMOVED lines=9> */
[----:B------:R-:W-:Y:S01]  /*b370*/  IMAD.MOV.U32 R80, RZ, RZ, R96 ;  /* 0x000000ffff507224 */ /* 0x000fe200078e0060 */
[----:B------:R1:W-:Y:S01]  /*b380*/  STS.128 [R116], R72 ;  /* 0x0000004874007388 */ /* 0x0003e20000000c00 */
[----:B------:R-:W-:-:S02]  /*b390*/  IMAD.MOV.U32 R81, RZ, RZ, R97 ;  /* 0x000000ffff517224 */ /* 0x000fc400078e0061 */
[----:B------:R-:W-:Y:S02]  /*b3a0*/  IMAD.MOV.U32 R108, RZ, RZ, R98 ;  /* 0x000000ffff6c7224 */ /* 0x000fe400078e0062 */
[----:B------:R-:W-:Y:S01]  /*b3b0*/  IMAD.MOV.U32 R109, RZ, RZ, R99 ;  /* 0x000000ffff6d7224 */ /* 0x000fe200078e0063 */
[----:B------:R2:W-:Y:S04]  /*b3c0*/  STS.128 [R116+0x80], R104 ;  /* 0x0000806874007388 */ /* 0x0005e80000000c00 */
[----:B------:R-:W-:Y:S01]  /*b3d0*/  STS.128 [R116+0x200], R76 ;  /* 0x0002004c74007388 */ /* 0x000fe20000000c00 */
[----:B-1----:R-:W-:Y:S02]  /*b3e0*/  IMAD.MOV.U32 R74, RZ, RZ, R120 ;  /* 0x000000ffff4a7224 */ /* 0x002fe400078e0078 */
[----:B------:R-:W-:-:S02]  /*b3f0*/  IMAD.MOV.U32 R75, RZ, RZ, R121 ;  /* 0x000000ffff4b7224 */ /* 0x000fc400078e0079 */
[----:B------:R-:W-:Y:S02]  /*b400*/  IMAD.MOV.U32 R72, RZ, RZ, R100 ;  /* 0x000000ffff487224 */ /* 0x000fe400078e0064 */
[----:B------:R-:W-:Y:S02]  /*b410*/  IMAD.MOV.U32 R73, RZ, RZ, R101 ;  /* 0x000000ffff497224 */ /* 0x000fe400078e0065 */
[----:B------:R-:W-:Y:S02]  /*b420*/  IMAD.MOV.U32 R120, RZ, RZ, R102 ;  /* 0x000000ffff787224 */ /* 0x000fe400078e0066 */
[----:B------:R-:W-:Y:S01]  /*b430*/  IMAD.MOV.U32 R121, RZ, RZ, R103 ;  /* 0x000000ffff797224 */ /* 0x000fe200078e0067 */
[----:B------:R-:W-:Y:S04]  /*b440*/  STS.128 [R116+0x280], R112 ;  /* 0x0002807074007388 */ /* 0x000fe80000000c00 */
[----:B------:R-:W-:Y:S04]  /*b450*/  STS.128 [R116+0x400], R80 ;  /* 0x0004005074007388 */ /* 0x000fe80000000c00 */
[----:B------:R1:W-:Y:S04]  /*b460*/  STS.128 [R116+0x480], R108 ;  /* 0x0004806c74007388 */ /* 0x0003e80000000c00 */
[----:B------:R-:W-:Y:S04]  /*b470*/  STS.128 [R116+0x600], R72 ;  /* 0x0006004874007388 */ /* 0x000fe80000000c00 */
[----:B------:R3:W-:Y:S04]  /*b480*/  STS.128 [R116+0x680], R120 ;  /* 0x0006807874007388 */ /* 0x0007e80000000c00 */
[----:B------:R-:W-:Y:S01]  /*b490*/  BAR.SYNC.DEFER_BLOCKING 0x0 ;  /* 0x0000000000007b1d */ /* 0x000fe20000010000 */
[----:B--2---:R-:W-:-:S02]  /*b4a0*/  IMAD.MOV.U32 R106, RZ, RZ, R128 ;  /* 0x000000ffff6a7224 */ /* 0x004fc400078e0080 */
[----:B------:R-:W-:Y:S02]  /*b4b0*/  IMAD.MOV.U32 R107, RZ, RZ, R129 ;  /* 0x000000ffff6b7224 */ /* 0x000fe400078e0081 */
[----:B-1----:R-:W-:Y:S01]  /*b4c0*/  IMAD.MOV.U32 R110, RZ, RZ, R140 ;  /* 0x000000ffff6e7224 */ /* 0x002fe200078e008c */
[----:B------:R-:W1:Y:S04]  /*b4d0*/  LDS.128 R100, [R0] ;  /* 0x0000000000647984 */ /* 0x000e680000000c00 */
[----:B------:R-:W-:Y:S04]  /*b4e0*/  LDS.128 R84, [R0+0x800] ;  /* 0x0008000000547984 */ /* 0x000fe80000000c00 */
[----:B------:R-:W2:Y:S04]  /*b4f0*/  LDS.128 R96, [R68] ;  /* 0x0000000044607984 */ /* 0x000ea80000000c00 */
[----:B------:R-:W-:Y:S04]  /*b500*/  LDS.128 R80, [R68+0x800] ;  /* 0x0008000044507984 */ /* 0x000fe80000000c00 */
[----:B------:R-:W1:Y:S04]  /*b510*/  LDS.128 R92, [R3] ;  /* 0x00000000035c7984 */ /* 0x000e680000000c00 */
[----:B------:R-:W-:Y:S04]  /*b520*/  LDS.128 R76, [R3+0x800] ;  /* 0x00080000034c7984 */ /* 0x000fe80000000c00 */
[----:B------:R-:W1:Y:S04]  /*b530*/  LDS.128 R88, [R2] ;  /* 0x0000000002587984 */ /* 0x000e680000000c00 */
[----:B------:R-:W1:Y:S01]  /*b540*/  LDS.128 R72, [R2+0x800] ;  /* 0x0008000002487984 */ /* 0x000e620000000c00 */
[----:B------:R-:W-:-:S02]  /*b550*/  IMAD.MOV.U32 R111, RZ, RZ, R141 ;  /* 0x000000ffff6f7224 */ /* 0x000fc400078e008d */
[----:B------:R-:W-:Y:S02]  /*b560*/  IMAD.MOV.U32 R114, RZ, RZ, R124 ;  /* 0x000000ffff727224 */ /* 0x000fe400078e007c */
[----:B------:R-:W-:Y:S02]  /*b570*/  IMAD.MOV.U32 R115, RZ, RZ, R125 ;  /* 0x000000ffff737224 */ /* 0x000fe400078e007d */
[----:B---3--:R-:W-:Y:S02]  /*b580*/  IMAD.MOV.U32 R122, RZ, RZ, R148 ;  /* 0x000000ffff7a7224 */ /* 0x008fe400078e0094 */
[----:B------:R-:W-:Y:S02]  /*b590*/  IMAD.MOV.U32 R123, RZ, RZ, R149 ;  /* 0x000000ffff7b7224 */ /* 0x000fe400078e0095 */
[----:B------:R-:W-:Y:S02]  /*b5a0*/  IMAD.MOV.U32 R104, RZ, RZ, R132 ;  /* 0x000000ffff687224 */ /* 0x000fe400078e0084 */
[----:B------:R-:W-:Y:S01]  /*b5b0*/  IMAD.MOV.U32 R105, RZ, RZ, R133 ;  /* 0x000000ffff697224 */ /* 0x000fe200078e0085 */
[----:B------:R-:W-:Y:S01]  /*b5c0*/  BAR.SYNC.DEFER_BLOCKING 0x0 ;  /* 0x0000000000007b1d */ /* 0x000fe20000010000 */
        /* <DEDUP_REMOVED lines=13> */
[----:B------:R-:W-:Y:S01]  /*b6a0*/  IMAD.MOV.U32 R149, RZ, RZ, R159 ;  /* 0x000000ffff957224 */ /* 0x000fe200078e009f */
[----:B------:R3:W-:Y:S04]  /*b6b0*/  STS.128 [R116], R104 ;  /* 0x0000006874007388 */ /* 0x0007e80000000c00 */
[----:B------:R-:W-:Y:S04]  /*b6c0*/  STS.128 [R116+0x80], R128 ;  /* 0x0000808074007388 */ /* 0x000fe80000000c00 */
[----:B------:R1:W-:Y:S04]  /*b6d0*/  STS.128 [R116+0x200], R108 ;  /* 0x0002006c74007388 */ /* 0x0003e80000000c00 */
[----:B------:R-:W-:Y:S04]  /*b6e0*/  STS.128 [R116+0x280], R140 ;  /* 0x0002808c74007388 */ /* 0x000fe80000000c00 */
[----:B------:R-:W-:Y:S04]  /*b6f0*/  STS.128 [R116+0x400], R112 ;  /* 0x0004007074007388 */ /* 0x000fe80000000c00 */
[----:B------:R-:W-:Y:S04]  /*b700*/  STS.128 [R116+0x480], R124 ;  /* 0x0004807c74007388 */ /* 0x000fe80000000c00 */
[----:B------:R-:W-:Y:S04]  /*b710*/  STS.128 [R116+0x600], R120 ;  /* 0x0006007874007388 */ /* 0x000fe80000000c00 */
[----:B------:R-:W-:Y:S01]  /*b720*/  STS.128 [R116+0x680], R148 ;  /* 0x0006809474007388 */ /* 0x000fe20000000c00 */
[----:B------:R-:W-:-:S02]  /*b730*/  IMAD R70, R117, c[0x0][0x194], RZ ;  /* 0x0000650075467a24 */ /* 0x000fc400078e02ff */
[----:B------:R-:W-:Y:S01]  /*b740*/  IMAD R71, R196, c[0x0][0x198], RZ ;  /* 0x00006600c4477a24 */ /* 0x000fe200078e02ff */
[----:B------:R-:W-:Y:S02]  /*b750*/  BAR.SYNC.DEFER_BLOCKING 0x0 ;  /* 0x0000000000007b1d */ /* 0x000fe40000010000 */
[----:B------:R-:W-:Y:S02]  /*b760*/  LEA R69, P6, R70, c[0x0][0x170], 0x2 ;  /* 0x00005c0046457a11 */ /* 0x000fe400078c10ff */
[----:B------:R-:W-:Y:S02]  /*b770*/  ISETP.LT.AND P3, PT, R196, c[0x0][0x17c], !P0 ;  /* 0x00005f00c4007a0c */ /* 0x000fe40004761270 */
[----:B------:R-:W-:Y:S02]  /*b780*/  LEA.HI.X.SX32 R70, R70, c[0x0][0x174], 0x2, P6 ;  /* 0x00005d0046467a11 */ /* 0x000fe400030f16ff */
[C---:B---3--:R-:W-:Y:S02]  /*b790*/  LEA R104, P6, R71.reuse, R69, 0x2 ;  /* 0x0000004547687211 */ /* 0x048fe400078c10ff */
[----:B------:R-:W-:-:S02]  /*b7a0*/  IADD3 R107, R71, c[0x0][0x198], RZ ;  /* 0x00006600476b7a10 */ /* 0x000fc40007ffe0ff */
[-C--:B------:R-:W-:Y:S02]  /*b7b0*/  LEA.HI.X.SX32 R105, R71, R70.reuse, 0x2, P6 ;  /* 0x0000004647697211 */ /* 0x080fe400030f16ff */
[CC--:B------:R-:W-:Y:S02]  /*b7c0*/  LEA R106, P6, R107.reuse, R69.reuse, 0x2 ;  /* 0x000000456b6a7211 */ /* 0x0c0fe400078c10ff */
[C---:B-1----:R-:W-:Y:S02]  /*b7d0*/  IADD3 R109, R107.reuse, c[0x0][0x198], RZ ;  /* 0x000066006b6d7a10 */ /* 0x042fe40007ffe0ff */
[----:B------:R-:W-:Y:S02]  /*b7e0*/  IADD3 R71, R196, 0x5, RZ ;  /* 0x00000005c4477810 */ /* 0x000fe40007ffe0ff */
[----:B------:R-:W-:Y:S02]  /*b7f0*/  LEA.HI.X.SX32 R107, R107, R70, 0x2, P6 ;  /* 0x000000466b6b7211 */ /* 0x000fe400030f16ff */
[----:B------:R-:W-:Y:S01]  /*b800*/  LEA R108, P6, R109, R69, 0x2 ;  /* 0x000000456d6c7211 */ /* 0x000fe200078c10ff */
[----:B------:R1:W-:Y:S01]  /*b810*/  @P3 STG.E [R104.64], R16 ;  /* 0x0000001068003986 */ /* 0x0003e2000c101908 */
[----:B------:R-:W-:-:S02]  /*b820*/  ISETP.LT.AND P3, PT, R71, c[0x0][0x17c], !P0 ;  /* 0x00005f0047007a0c */ /* 0x000fc40004761270 */
[C---:B------:R-:W-:Y:S02]  /*b830*/  IADD3 R111, R109.reuse, c[0x0][0x198], RZ ;  /* 0x000066006d6f7a10 */ /* 0x040fe40007ffe0ff */
[C---:B------:R-:W-:Y:S01]  /*b840*/  IADD3 R71, R196.reuse, 0x6, RZ ;  /* 0x00000006c4477810 */ /* 0x040fe20007ffe0ff */
[----:B------:R3:W-:Y:S01]  /*b850*/  @P5 STG.E [R106.64], R17 ;  /* 0x000000116a005986 */ /* 0x0007e2000c101908 */
[----:B------:R-:W-:Y:S02]  /*b860*/  LEA.HI.X.SX32 R109, R109, R70, 0x2, P6 ;  /* 0x000000466d6d7211 */ /* 0x000fe400030f16ff */
[----:B------:R-:W-:Y:S02]  /*b870*/  LEA R110, P6, R111, R69, 0x2 ;  /* 0x000000456f6e7211 */ /* 0x000fe400078c10ff */
[----:B------:R-:W-:Y:S02]  /*b880*/  ISETP.LT.AND P5, PT, R71, c[0x0][0x17c], !P0 ;  /* 0x00005f0047007a0c */ /* 0x000fe400047a1270 */
[----:B-1----:R-:W-:-:S02]  /*b890*/  IADD3 R16, R196, 0x7, RZ ;  /* 0x00000007c4107810 */ /* 0x002fc40007ffe0ff */
[C---:B------:R-:W-:Y:S01]  /*b8a0*/  IADD3 R71, R111.reuse, c[0x0][0x198], RZ ;  /* 0x000066006f477a10 */ /* 0x040fe20007ffe0ff */
[----:B------:R1:W-:Y:S01]  /*b8b0*/  @P1 STG.E [R108.64], R12 ;  /* 0x0000000c6c001986 */ /* 0x0003e2000c101908 */
[-C--:B------:R-:W-:Y:S02]  /*b8c0*/  LEA.HI.X.SX32 R111, R111, R70.reuse, 0x2, P6 ;  /* 0x000000466f6f7211 */ /* 0x080fe400030f16ff */
[----:B------:R-:W-:Y:S02]  /*b8d0*/  ISETP.LT.AND P1, PT, R16, c[0x0][0x17c], !P0 ;  /* 0x00005f0010007a0c */ /* 0x000fe40004721270 */
[----:B------:R-:W-:Y:S02]  /*b8e0*/  IADD3 R16, R196, 0x8, RZ ;  /* 0x00000008c4107810 */ /* 0x000fe40007ffe0ff */
[C---:B------:R-:W-:Y:S02]  /*b8f0*/  LEA R104, P6, R71.reuse, R69, 0x2 ;  /* 0x0000004547687211 */ /* 0x040fe400078c10ff */
[C---:B---3--:R-:W-:Y:S01]  /*b900*/  IADD3 R17, R71.reuse, c[0x0][0x198], RZ ;  /* 0x0000660047117a10 */ /* 0x048fe20007ffe0ff */
[----:B------:R3:W-:Y:S01]  /*b910*/  @P4 STG.E [R110.64], R13 ;  /* 0x0000000d6e004986 */ /* 0x0007e2000c101908 */
[----:B------:R-:W-:-:S02]  /*b920*/  LEA.HI.X.SX32 R105, R71, R70, 0x2, P6 ;  /* 0x0000004647697211 */ /* 0x000fc400030f16ff */
[----:B------:R-:W-:Y:S02]  /*b930*/  ISETP.LT.AND P4, PT, R16, c[0x0][0x17c], !P0 ;  /* 0x00005f0010007a0c */ /* 0x000fe40004781270 */
[CC--:B------:R-:W-:Y:S02]  /*b940*/  LEA R16, P6, R17.reuse, R69.reuse, 0x2 ;  /* 0x0000004511107211 */ /* 0x0c0fe400078c10ff */
[C---:B------:R-:W-:Y:S02]  /*b950*/  IADD3 R107, R17.reuse, c[0x0][0x198], RZ ;  /* 0x00006600116b7a10 */ /* 0x040fe40007ffe0ff */
[----:B------:R-:W-:Y:S02]  /*b960*/  LEA.HI.X.SX32 R17, R17, R70, 0x2, P6 ;  /* 0x0000004611117211 */ /* 0x000fe400030f16ff */
[C---:B------:R-:W-:Y:S02]  /*b970*/  LEA R106, P6, R107.reuse, R69, 0x2 ;  /* 0x000000456b6a7211 */ /* 0x040fe400078c10ff */
[----:B-1----:R-:W-:Y:S01]  /*b980*/  IADD3 R12, R196, 0xa, RZ ;  /* 0x0000000ac40c7810 */ /* 0x002fe20007ffe0ff */
[----:B------:R1:W-:Y:S01]  /*b990*/  @P2 STG.E [R104.64], R4 ;  /* 0x0000000468002986 */ /* 0x0003e2000c101908 */
[----:B---3--:R-:W-:-:S02]  /*b9a0*/  IADD3 R13, R107, c[0x0][0x198], RZ ;  /* 0x000066006b0d7a10 */ /* 0x008fc40007ffe0ff */
[----:B------:R-:W-:Y:S01]  /*b9b0*/  IADD3 R71, R196, 0x9, RZ ;  /* 0x00000009c4477810 */ /* 0x000fe20007ffe0ff */
[----:B------:R3:W-:Y:S01]  /*b9c0*/  @P3 STG.E [R16.64], R5 ;  /* 0x0000000510003986 */ /* 0x0007e2000c101908 */
[----:B------:R-:W-:Y:S02]  /*b9d0*/  LEA.HI.X.SX32 R107, R107, R70, 0x2, P6 ;  /* 0x000000466b6b7211 */ /* 0x000fe400030f16ff */
[----:B------:R-:W-:Y:S02]  /*b9e0*/  ISETP.LT.AND P3, PT, R12, c[0x0][0x17c], !P0 ;  /* 0x00005f000c007a0c */ /* 0x000fe40004761270 */
[----:B------:R-:W-:Y:S02]  /*b9f0*/  LEA R12, P6, R13, R69, 0x2 ;  /* 0x000000450d0c7211 */ /* 0x000fe400078c10ff */
[----:B------:R-:W-:Y:S02]  /*ba00*/  ISETP.LT.AND P2, PT, R71, c[0x0][0x17c], !P0 ;  /* 0x00005f0047007a0c */ /* 0x000fe40004741270 */
[----:B-1----:R-:W-:-:S02]  /*ba10*/  IADD3 R105, R13, c[0x0][0x198], RZ ;  /* 0x000066000d697a10 */ /* 0x002fc40007ffe0ff */
[C---:B------:R-:W-:Y:S01]  /*ba20*/  IADD3 R71, R196.reuse, 0xb, RZ ;  /* 0x0000000bc4477810 */ /* 0x040fe20007ffe0ff */
[----:B----4-:R1:W-:Y:S01]  /*ba30*/  @P5 STG.E [R106.64], R44 ;  /* 0x0000002c6a005986 */ /* 0x0103e2000c101908 */
[-C--:B------:R-:W-:Y:S02]  /*ba40*/  LEA.HI.X.SX32 R13, R13, R70.reuse, 0x2, P6 ;  /* 0x000000460d0d7211 */ /* 0x080fe400030f16ff */
[----:B------:R-:W-:Y:S02]  /*ba50*/  LEA R104, P6, R105, R69, 0x2 ;  /* 0x0000004569687211 */ /* 0x000fe400078c10ff */
[----:B------:R-:W-:Y:S02]  /*ba60*/  ISETP.LT.AND P5, PT, R71, c[0x0][0x17c], !P0 ;  /* 0x00005f0047007a0c */ /* 0x000fe400047a1270 */
[----:B------:R-:W-:Y:S02]  /*ba70*/  IADD3 R4, R196, 0xc, RZ ;  /* 0x0000000cc4047810 */ /* 0x000fe40007ffe0ff */
[C---:B------:R-:W-:Y:S01]  /*ba80*/  IADD3 R71, R105.reuse, c[0x0][0x198], RZ ;  /* 0x0000660069477a10 */ /* 0x040fe20007ffe0ff */
[----:B------:R4:W-:Y:S01]  /*ba90*/  @P1 STG.E [R12.64], R45 ;  /* 0x0000002d0c001986 */ /* 0x0009e2000c101908 */
[----:B------:R-:W-:-:S02]  /*baa0*/  LEA.HI.X.SX32 R105, R105, R70, 0x2, P6 ;  /* 0x0000004669697211 */ /* 0x000fc400030f16ff */
[----:B------:R-:W-:Y:S02]  /*bab0*/  ISETP.LT.AND P1, PT, R4, c[0x0][0x17c], !P0 ;  /* 0x00005f0004007a0c */ /* 0x000fe40004721270 */
[C---:B------:R-:W-:Y:S02]  /*bac0*/  LEA R4, P6, R71.reuse, R69, 0x2 ;  /* 0x0000004547047211 */ /* 0x040fe400078c10ff */
[----:B---3--:R-:W-:Y:S02]  /*bad0*/  IADD3 R16, R196, 0xd, RZ ;  /* 0x0000000dc4107810 */ /* 0x008fe40007ffe0ff */
[C---:B------:R-:W-:Y:S01]  /*bae0*/  IADD3 R17, R71.reuse, c[0x0][0x198], RZ ;  /* 0x0000660047117a10 */ /* 0x040fe20007ffe0ff */
[----:B------:R-:W-:Y:S01]  /*baf0*/  @P4 STG.E [R104.64], R36 ;  /* 0x0000002468004986 */ /* 0x000fe2000c101908 */
[----:B------:R-:W-:Y:S02]  /*bb00*/  LEA.HI.X.SX32 R5, R71, R70, 0x2, P6 ;  /* 0x0000004647057211 */ /* 0x000fe400030f16ff */
[----:B------:R-:W-:-:S02]  /*bb10*/  ISETP.LT.AND P4, PT, R16, c[0x0][0x17c], !P0 ;  /* 0x00005f0010007a0c */ /* 0x000fc40004781270 */
[CC--:B------:R-:W-:Y:S02]  /*bb20*/  LEA R16, P6, R17.reuse, R69.reuse, 0x2 ;  /* 0x0000004511107211 */ /* 0x0c0fe400078c10ff */
[----:B-1----:R-:W-:Y:S02]  /*bb30*/  IADD3 R44, R196, 0xe, RZ ;  /* 0x0000000ec42c7810 */ /* 0x002fe40007ffe0ff */
[C---:B----4-:R-:W-:Y:S01]  /*bb40*/  IADD3 R13, R17.reuse, c[0x0][0x198], RZ ;  /* 0x00006600110d7a10 */ /* 0x050fe20007ffe0ff */
[----:B------:R1:W-:Y:S01]  /*bb50*/  @P2 STG.E [R4.64], R37 ;  /* 0x0000002504002986 */ /* 0x0003e2000c101908 */
[----:B------:R-:W-:Y:S02]  /*bb60*/  LEA.HI.X.SX32 R17, R17, R70, 0x2, P6 ;  /* 0x0000004611117211 */ /* 0x000fe400030f16ff */
[----:B------:R-:W-:Y:S02]  /*bb70*/  ISETP.LT.AND P2, PT, R44, c[0x0][0x17c], !P0 ;  /* 0x00005f002c007a0c */ /* 0x000fe40004741270 */
[----:B------:R-:W-:-:S02]  /*bb80*/  LEA R12, P6, R13, R69, 0x2 ;  /* 0x000000450d0c7211 */ /* 0x000fc400078c10ff */
[----:B------:R-:W-:Y:S02]  /*bb90*/  IADD3 R44, R196, 0xf, RZ ;  /* 0x0000000fc42c7810 */ /* 0x000fe40007ffe0ff */
[C---:B------:R-:W-:Y:S01]  /*bba0*/  IADD3 R45, R13.reuse, c[0x0][0x198], RZ ;  /* 0x000066000d2d7a10 */ /* 0x040fe20007ffe0ff */
[----:B------:R3:W-:Y:S01]  /*bbb0*/  @P3 STG.E [R16.64], R32 ;  /* 0x0000002010003986 */ /* 0x0007e2000c101908 */
[----:B------:R-:W-:Y:S02]  /*bbc0*/  LEA.HI.X.SX32 R13, R13, R70, 0x2, P6 ;  /* 0x000000460d0d7211 */ /* 0x000fe400030f16ff */
[----:B------:R-:W-:Y:S02]  /*bbd0*/  ISETP.LT.AND P3, PT, R44, c[0x0][0x17c], !P0 ;  /* 0x00005f002c007a0c */ /* 0x000fe40004761270 */
[----:B------:R-:W-:Y:S02]  /*bbe0*/  LEA R44, P6, R45, R69, 0x2 ;  /* 0x000000452d2c7211 */ /* 0x000fe400078c10ff */
[----:B-1----:R-:W-:-:S02]  /*bbf0*/  IADD3 R4, R196, 0x10, RZ ;  /* 0x00000010c4047810 */ /* 0x002fc40007ffe0ff */
[C---:B------:R-:W-:Y:S01]  /*bc00*/  IADD3 R5, R45.reuse, c[0x0][0x198], RZ ;  /* 0x000066002d057a10 */ /* 0x040fe20007ffe0ff */
[----:B------:R1:W-:Y:S01]  /*bc10*/  @P5 STG.E [R12.64], R33 ;  /* 0x000000210c005986 */ /* 0x0003e2000c101908 */
[-C--:B------:R-:W-:Y:S02]  /*bc20*/  LEA.HI.X.SX32 R45, R45, R70.reuse, 0x2, P6 ;  /* 0x000000462d2d7211 */ /* 0x080fe400030f16ff */
[----:B------:R-:W-:Y:S02]  /*bc30*/  ISETP.LT.AND P5, PT, R4, c[0x0][0x17c], !P0 ;  /* 0x00005f0004007a0c */ /* 0x000fe400047a1270 */
[C---:B------:R-:W-:Y:S02]  /*bc40*/  LEA R4, P6, R5.reuse, R69, 0x2 ;  /* 0x0000004505047211 */ /* 0x040fe400078c10ff */
[----:B------:R-:W-:Y:S02]  /*bc50*/  IADD3 R36, R196, 0x11, RZ ;  /* 0x00000011c4247810 */ /* 0x000fe40007ffe0ff */
[C---:B---3--:R-:W-:Y:S01]  /*bc60*/  IADD3 R17, R5.reuse, c[0x0][0x198], RZ ;  /* 0x0000660005117a10 */ /* 0x048fe20007ffe0ff */
[----:B------:R-:W-:Y:S01]  /*bc70*/  @P1 STG.E [R44.64], R24 ;  /* 0x000000182c001986 */ /* 0x000fe2000c101908 */
[----:B------:R-:W-:-:S02]  /*bc80*/  LEA.HI.X.SX32 R5, R5, R70, 0x2, P6 ;  /* 0x0000004605057211 */ /* 0x000fc400030f16ff */
[----:B------:R-:W-:Y:S02]  /*bc90*/  ISETP.LT.AND P1, PT, R36, c[0x0][0x17c], !P0 ;  /* 0x00005f0024007a0c */ /* 0x000fe40004721270 */
[CC--:B------:R-:W-:Y:S02]  /*bca0*/  LEA R16, P6, R17.reuse, R69.reuse, 0x2 ;  /* 0x0000004511107211 */ /* 0x0c0fe400078c10ff */
[C---:B------:R-:W-:Y:S02]  /*bcb0*/  IADD3 R36, R17.reuse, c[0x0][0x198], RZ ;  /* 0x0000660011247a10 */ /* 0x040fe40007ffe0ff */
[----:B------:R-:W-:Y:S02]  /*bcc0*/  LEA.HI.X.SX32 R17, R17, R70, 0x2, P6 ;  /* 0x0000004611117211 */ /* 0x000fe400030f16ff */
[----:B------:R-:W-:Y:S02]  /*bcd0*/  IADD3 R32, R196, 0x12, RZ ;  /* 0x00000012c4207810 */ /* 0x000fe40007ffe0ff */
[----:B-1----:R-:W-:-:S02]  /*bce0*/  LEA R12, P6, R36, R69, 0x2 ;  /* 0x00000045240c7211 */ /* 0x002fc400078c10ff */
[----:B------:R-:W-:Y:S01]  /*bcf0*/  IADD3 R33, R36, c[0x0][0x198], RZ ;  /* 0x0000660024217a10 */ /* 0x000fe20007ffe0ff */
[----:B------:R1:W-:Y:S01]  /*bd00*/  @P4 STG.E [R4.64], R25 ;  /* 0x0000001904004986 */ /* 0x0003e2000c101908 */
[----:B------:R-:W-:Y:S02]  /*bd10*/  ISETP.LT.AND P4, PT, R32, c[0x0][0x17c], !P0 ;  /* 0x00005f0020007a0c */ /* 0x000fe40004781270 */
[-C--:B------:R-:W-:Y:S02]  /*bd20*/  LEA.HI.X.SX32 R13, R36, R70.reuse, 0x2, P6 ;  /* 0x00000046240d7211 */ /* 0x080fe400030f16ff */
[C---:B------:R-:W-:Y:S02]  /*bd30*/  LEA R32, P6, R33.reuse, R69, 0x2 ;  /* 0x0000004521207211 */ /* 0x040fe400078c10ff */
[C---:B-1----:R-:W-:Y:S02]  /*bd40*/  IADD3 R5, R33.reuse, c[0x0][0x198], RZ ;  /* 0x0000660021057a10 */ /* 0x042fe40007ffe0ff */
[----:B------:R-:W-:-:S02]  /*bd50*/  LEA.HI.X.SX32 R33, R33, R70, 0x2, P6 ;  /* 0x0000004621217211 */ /* 0x000fc400030f16ff */
[C---:B------:R-:W-:Y:S02]  /*bd60*/  LEA R4, P6, R5.reuse, R69, 0x2 ;  /* 0x0000004505047211 */ /* 0x040fe400078c10ff */
[C---:B------:R-:W-:Y:S02]  /*bd70*/  IADD3 R25, R5.reuse, c[0x0][0x198], RZ ;  /* 0x0000660005197a10 */ /* 0x040fe40007ffe0ff */
[----:B------:R-:W-:Y:S01]  /*bd80*/  IADD3 R24, R196, 0x13, RZ ;  /* 0x00000013c4187810 */ /* 0x000fe20007ffe0ff */
[----:B-----5:R1:W-:Y:S01]  /*bd90*/  @P2 STG.E [R16.64], R20 ;  /* 0x0000001410002986 */ /* 0x0203e2000c101908 */
[----:B------:R-:W-:Y:S02]  /*bda0*/  LEA.HI.X.SX32 R5, R5, R70, 0x2, P6 ;  /* 0x0000004605057211 */ /* 0x000fe400030f16ff */
[----:B------:R-:W-:Y:S01]  /*bdb0*/  ISETP.LT.AND P2, PT, R24, c[0x0][0x17c], !P0 ;  /* 0x00005f0018007a0c */ /* 0x000fe20004741270 */
[----:B------:R3:W-:Y:S01]  /*bdc0*/  @P3 STG.E [R12.64], R21 ;  /* 0x000000150c003986 */ /* 0x0007e2000c101908 */
[----:B------:R-:W-:-:S03]  /*bdd0*/  IADD3 R24, R196, 0x14, RZ ;  /* 0x00000014c4187810 */ /* 0x000fc60007ffe0ff */
[----:B------:R-:W-:Y:S01]  /*bde0*/  @P5 STG.E [R32.64], R18 ;  /* 0x0000001220005986 */ /* 0x000fe2000c101908 */
[----:B-1----:R-:W-:-:S03]  /*bdf0*/  LEA R16, P6, R25, R69, 0x2 ;  /* 0x0000004519107211 */ /* 0x002fc600078c10ff */
[----:B------:R1:W-:Y:S01]  /*be00*/  @P1 STG.E [R4.64], R19 ;  /* 0x0000001304001986 */ /* 0x0003e2000c101908 */
[----:B---3--:R-:W-:Y:S02]  /*be10*/  IADD3 R12, R196, 0x16, RZ ;  /* 0x00000016c40c7810 */ /* 0x008fe40007ffe0ff */
[C---:B------:R-:W-:Y:S02]  /*be20*/  IADD3 R13, R25.reuse, c[0x0][0x198], RZ ;  /* 0x00006600190d7a10 */ /* 0x040fe40007ffe0ff */
[----:B------:R-:W-:Y:S02]  /*be30*/  LEA.HI.X.SX32 R17, R25, R70, 0x2, P6 ;  /* 0x0000004619117211 */ /* 0x000fe400030f16ff */
[----:B------:R-:W-:Y:S02]  /*be40*/  ISETP.LT.AND P1, PT, R12, c[0x0][0x17c], !P0 ;  /* 0x00005f000c007a0c */ /* 0x000fe40004721270 */
[----:B------:R-:W-:Y:S02]  /*be50*/  ISETP.LT.AND P3, PT, R24, c[0x0][0x17c], !P0 ;  /* 0x00005f0018007a0c */ /* 0x000fe40004761270 */
[----:B------:R-:W-:-:S02]  /*be60*/  IADD3 R20, R196, 0x17, RZ ;  /* 0x00000017c4147810 */ /* 0x000fc40007ffe0ff */
[C---:B------:R-:W-:Y:S02]  /*be70*/  LEA R12, P6, R13.reuse, R69, 0x2 ;  /* 0x000000450d0c7211 */ /* 0x040fe400078c10ff */
[----:B------:R-:W-:Y:S02]  /*be80*/  IADD3 R24, R196, 0x15, RZ ;  /* 0x00000015c4187810 */ /* 0x000fe40007ffe0ff */
[C---:B------:R-:W-:Y:S01]  /*be90*/  IADD3 R21, R13.reuse, c[0x0][0x198], RZ ;  /* 0x000066000d157a10 */ /* 0x040fe20007ffe0ff */
[----:B------:R3:W-:Y:S01]  /*bea0*/  @P4 STG.E [R16.64], R14 ;  /* 0x0000000e10004986 */ /* 0x0007e2000c101908 */
[----:B------:R-:W-:Y:S02]  /*beb0*/  LEA.HI.X.SX32 R13, R13, R70, 0x2, P6 ;  /* 0x000000460d0d7211 */ /* 0x000fe400030f16ff */
[----:B------:R-:W-:Y:S02]  /*bec0*/  ISETP.LT.AND P4, PT, R20, c[0x0][0x17c], !P0 ;  /* 0x00005f0014007a0c */ /* 0x000fe40004781270 */
[----:B------:R-:W-:-:S02]  /*bed0*/  ISETP.LT.AND P5, PT, R24, c[0x0][0x17c], !P0 ;  /* 0x00005f0018007a0c */ /* 0x000fc400047a1270 */
[CC--:B------:R-:W-:Y:S02]  /*bee0*/  LEA R20, P6, R21.reuse, R69.reuse, 0x2 ;  /* 0x0000004515147211 */ /* 0x0c0fe400078c10ff */
[C---:B------:R-:W-:Y:S02]  /*bef0*/  IADD3 R24, R21.reuse, c[0x0][0x198], RZ ;  /* 0x0000660015187a10 */ /* 0x040fe40007ffe0ff */
[-C--:B------:R-:W-:Y:S02]  /*bf00*/  LEA.HI.X.SX32 R21, R21, R70.reuse, 0x2, P6 ;  /* 0x0000004615157211 */ /* 0x080fe400030f16ff */
[----:B-1----:R-:W-:Y:S02]  /*bf10*/  LEA R4, P6, R24, R69, 0x2 ;  /* 0x0000004518047211 */ /* 0x002fe400078c10ff */
[----:B---3--:R-:W-:Y:S02]  /*bf20*/  IADD3 R14, R196, 0x19, RZ ;  /* 0x00000019c40e7810 */ /* 0x008fe40007ffe0ff */
[C---:B------:R-:W-:Y:S01]  /*bf30*/  IADD3 R17, R24.reuse, c[0x0][0x198], RZ ;  /* 0x0000660018117a10 */ /* 0x040fe20007ffe0ff */
[----:B------:R1:W-:Y:S01]  /*bf40*/  @P2 STG.E [R12.64], R15 ;  /* 0x0000000f0c002986 */ /* 0x0003e2000c101908 */
[----:B------:R-:W-:-:S02]  /*bf50*/  LEA.HI.X.SX32 R5, R24, R70, 0x2, P6 ;  /* 0x0000004618057211 */ /* 0x000fc400030f16ff */
[C---:B------:R-:W-:Y:S01]  /*bf60*/  LEA R16, P6, R17.reuse, R69, 0x2 ;  /* 0x0000004511107211 */ /* 0x040fe200078c10ff */
[----:B------:R-:W-:Y:S01]  /*bf70*/  @P3 STG.E [R20.64], R6 ;  /* 0x0000000614003986 */ /* 0x000fe2000c101908 */
[----:B------:R-:W-:Y:S02]  /*bf80*/  ISETP.LT.AND P3, PT, R14, c[0x0][0x17c], !P0 ;  /* 0x00005f000e007a0c */ /* 0x000fe40004761270 */
[C---:B------:R-:W-:Y:S01]  /*bf90*/  IADD3 R14, R196.reuse, 0x1a, RZ ;  /* 0x0000001ac40e7810 */ /* 0x040fe20007ffe0ff */
[----:B------:R3:W-:Y:S01]  /*bfa0*/  @P5 STG.E [R4.64], R7 ;  /* 0x0000000704005986 */ /* 0x0007e2000c101908 */
[----:B------:R-:W-:Y:S02]  /*bfb0*/  IADD3 R18, R196, 0x18, RZ ;  /* 0x00000018c4127810 */ /* 0x000fe40007ffe0ff */
[C---:B-1----:R-:W-:Y:S02]  /*bfc0*/  IADD3 R13, R17.reuse, c[0x0][0x198], RZ ;  /* 0x00006600110d7a10 */ /* 0x042fe40007ffe0ff */
[----:B------:R-:W-:-:S02]  /*bfd0*/  LEA.HI.X.SX32 R17, R17, R70, 0x2, P6 ;  /* 0x0000004611117211 */ /* 0x000fc400030f16ff */
[----:B------:R-:W-:Y:S02]  /*bfe0*/  ISETP.LT.AND P5, PT, R14, c[0x0][0x17c], !P0 ;  /* 0x00005f000e007a0c */ /* 0x000fe400047a1270 */
[----:B------:R-:W-:Y:S02]  /*bff0*/  IADD3 R14, R196, 0x1b, RZ ;  /* 0x0000001bc40e7810 */ /* 0x000fe40007ffe0ff */
[C---:B------:R-:W-:Y:S02]  /*c000*/  LEA R12, P6, R13.reuse, R69, 0x2 ;  /* 0x000000450d0c7211 */ /* 0x040fe400078c10ff */
[----:B------:R-:W-:Y:S02]  /*c010*/  ISETP.LT.AND P2, PT, R18, c[0x0][0x17c], !P0 ;  /* 0x00005f0012007a0c */ /* 0x000fe40004741270 */
[C---:B------:R-:W-:Y:S01]  /*c020*/  IADD3 R15, R13.reuse, c[0x0][0x198], RZ ;  /* 0x000066000d0f7a10 */ /* 0x040fe20007ffe0ff */
[----:B------:R1:W-:Y:S01]  /*c030*/  @P1 STG.E [R16.64], R46 ;  /* 0x0000002e10001986 */ /* 0x0003e2000c101908 */
[----:B------:R-:W-:-:S02]  /*c040*/  LEA.HI.X.SX32 R13, R13, R70, 0x2, P6 ;  /* 0x000000460d0d7211 */ /* 0x000fc400030f16ff */
[----:B------:R-:W-:Y:S02]  /*c050*/  ISETP.LT.AND P1, PT, R14, c[0x0][0x17c], !P0 ;  /* 0x00005f000e007a0c */ /* 0x000fe40004721270 */
[C---:B------:R-:W-:Y:S02]  /*c060*/  LEA R14, P6, R15.reuse, R69, 0x2 ;  /* 0x000000450f0e7211 */ /* 0x040fe400078c10ff */
[----:B---3--:R-:W-:Y:S02]  /*c070*/  IADD3 R4, R196, 0x1c, RZ ;  /* 0x0000001cc4047810 */ /* 0x008fe40007ffe0ff */
[C---:B------:R-:W-:Y:S01]  /*c080*/  IADD3 R5, R15.reuse, c[0x0][0x198], RZ ;  /* 0x000066000f057a10 */ /* 0x040fe20007ffe0ff */
[----:B------:R3:W-:Y:S01]  /*c090*/  @P4 STG.E [R12.64], R47 ;  /* 0x0000002f0c004986 */ /* 0x0007e2000c101908 */
[----:B------:R-:W-:Y:S02]  /*c0a0*/  LEA.HI.X.SX32 R15, R15, R70, 0x2, P6 ;  /* 0x000000460f0f7211 */ /* 0x000fe400030f16ff */
[----:B------:R-:W-:-:S02]  /*c0b0*/  ISETP.LT.AND P4, PT, R4, c[0x0][0x17c], !P0 ;  /* 0x00005f0004007a0c */ /* 0x000fc40004781270 */
[----:B------:R-:W-:Y:S02]  /*c0c0*/  IADD3 R6, R196, 0x1d, RZ ;  /* 0x0000001dc4067810 */ /* 0x000fe40007ffe0ff */
[CC--:B------:R-:W-:Y:S02]  /*c0d0*/  LEA R4, P6, R5.reuse, R69.reuse, 0x2 ;  /* 0x0000004505047211 */ /* 0x0c0fe400078c10ff */
[C---:B------:R-:W-:Y:S01]  /*c0e0*/  IADD3 R7, R5.reuse, c[0x0][0x198], RZ ;  /* 0x0000660005077a10 */ /* 0x040fe20007ffe0ff */
[----:B------:R4:W-:Y:S01]  /*c0f0*/  @P2 STG.E [R14.64], R38 ;  /* 0x000000260e002986 */ /* 0x0009e2000c101908 */
[----:B------:R-:W-:Y:S02]  /*c100*/  LEA.HI.X.SX32 R5, R5, R70, 0x2, P6 ;  /* 0x0000004605057211 */ /* 0x000fe400030f16ff */
[----:B------:R-:W-:Y:S02]  /*c110*/  ISETP.LT.AND P2, PT, R6, c[0x0][0x17c], !P0 ;  /* 0x00005f0006007a0c */ /* 0x000fe40004741270 */
[----:B------:R-:W-:-:S02]  /*c120*/  LEA R6, P6, R7, R69, 0x2 ;  /* 0x0000004507067211 */ /* 0x000fc400078c10ff */
[C---:B-1----:R-:W-:Y:S02]  /*c130*/  IADD3 R17, R7.reuse, c[0x0][0x198], RZ ;  /* 0x0000660007117a10 */ /* 0x042fe40007ffe0ff */
[-C--:B------:R-:W-:Y:S02]  /*c140*/  LEA.HI.X.SX32 R7, R7, R70.reuse, 0x2, P6 ;  /* 0x0000004607077211 */ /* 0x080fe400030f16ff */
[C---:B---3--:R-:W-:Y:S02]  /*c150*/  LEA R12, P6, R17.reuse, R69, 0x2 ;  /* 0x00000045110c7211 */ /* 0x048fe400078c10ff */
[----:B----4-:R-:W-:Y:S01]  /*c160*/  IADD3 R14, R196, 0x1f, RZ ;  /* 0x0000001fc40e7810 */ /* 0x010fe20007ffe0ff */
[----:B------:R1:W-:Y:S01]  /*c170*/  @P3 STG.E [R4.64], R39 ;  /* 0x0000002704003986 */ /* 0x0003e2000c101908 */
[C---:B------:R-:W-:Y:S02]  /*c180*/  IADD3 R15, R17.reuse, c[0x0][0x198], RZ ;  /* 0x00006600110f7a10 */ /* 0x040fe40007ffe0ff */
[----:B------:R-:W-:Y:S01]  /*c190*/  LEA.HI.X.SX32 R13, R17, R70, 0x2, P6 ;  /* 0x00000046110d7211 */ /* 0x000fe200030f16ff */
[----:B------:R3:W-:Y:S01]  /*c1a0*/  @P5 STG.E [R6.64], R34 ;  /* 0x0000002206005986 */ /* 0x0007e2000c101908 */
[----:B------:R-:W-:-:S02]  /*c1b0*/  ISETP.LT.AND P5, PT, R14, c[0x0][0x17c], !P0 ;  /* 0x00005f000e007a0c */ /* 0x000fc400047a1270 */
[CC--:B------:R-:W-:Y:S02]  /*c1c0*/  LEA R14, P6, R15.reuse, R69.reuse, 0x2 ;  /* 0x000000450f0e7211 */ /* 0x0c0fe400078c10ff */
[C---:B-1----:R-:W-:Y:S02]  /*c1d0*/  IADD3 R5, R15.reuse, c[0x0][0x198], RZ ;  /* 0x000066000f057a10 */ /* 0x042fe40007ffe0ff */
[-C--:B------:R-:W-:Y:S02]  /*c1e0*/  LEA.HI.X.SX32 R15, R15, R70.reuse, 0x2, P6 ;  /* 0x000000460f0f7211 */ /* 0x080fe400030f16ff */
[C---:B------:R-:W-:Y:S02]  /*c1f0*/  LEA R4, P6, R5.reuse, R69, 0x2 ;  /* 0x0000004505047211 */ /* 0x040fe400078c10ff */
[C---:B------:R-:W-:Y:S02]  /*c200*/  IADD3 R17, R5.reuse, c[0x0][0x198], RZ ;  /* 0x0000660005117a10 */ /* 0x040fe40007ffe0ff */
[----:B------:R-:W-:Y:S01]  /*c210*/  IADD3 R16, R196, 0x1e, RZ ;  /* 0x0000001ec4107810 */ /* 0x000fe20007ffe0ff */
[----:B------:R1:W-:Y:S01]  /*c220*/  @P1 STG.E [R12.64], R35 ;  /* 0x000000230c001986 */ /* 0x0003e2000c101908 */
[----:B------:R-:W-:-:S02]  /*c230*/  LEA.HI.X.SX32 R5, R5, R70, 0x2, P6 ;  /* 0x0000004605057211 */ /* 0x000fc400030f16ff */
[C---:B---3--:R-:W-:Y:S01]  /*c240*/  LEA R6, P6, R17.reuse, R69, 0x2 ;  /* 0x0000004511067211 */ /* 0x048fe200078c10ff */
[----:B------:R3:W-:Y:S01]  /*c250*/  @P4 STG.E [R14.64], R26 ;  /* 0x0000001a0e004986 */ /* 0x0007e2000c101908 */
[----:B------:R-:W-:Y:S02]  /*c260*/  ISETP.LT.AND P3, PT, R16, c[0x0][0x17c], !P0 ;  /* 0x00005f0010007a0c */ /* 0x000fe40004761270 */
[C---:B------:R-:W-:Y:S01]  /*c270*/  IADD3 R16, R196.reuse, 0x20, RZ ;  /* 0x00000020c4107810 */ /* 0x040fe20007ffe0ff */
[----:B------:R4:W-:Y:S01]  /*c280*/  @P2 STG.E [R4.64], R27 ;  /* 0x0000001b04002986 */ /* 0x0009e2000c101908 */
[----:B-1----:R-:W-:Y:S02]  /*c290*/  IADD3 R12, R196, 0x22, RZ ;  /* 0x00000022c40c7810 */ /* 0x002fe40007ffe0ff */
[C---:B------:R-:W-:Y:S02]  /*c2a0*/  IADD3 R13, R17.reuse, c[0x0][0x198], RZ ;  /* 0x00006600110d7a10 */ /* 0x040fe40007ffe0ff */
[----:B------:R-:W-:-:S02]  /*c2b0*/  LEA.HI.X.SX32 R7, R17, R70, 0x2, P6 ;  /* 0x0000004611077211 */ /* 0x000fc400030f16ff */
[----:B------:R-:W-:Y:S02]  /*c2c0*/  ISETP.LT.AND P2, PT, R12, c[0x0][0x17c], !P0 ;  /* 0x00005f000c007a0c */ /* 0x000fe40004741270 */
[CC--:B------:R-:W-:Y:S02]  /*c2d0*/  LEA R12, P6, R13.reuse, R69.reuse, 0x2 ;  /* 0x000000450d0c7211 */ /* 0x0c0fe400078c10ff */
[----:B------:R-:W-:Y:S02]  /*c2e0*/  ISETP.LT.AND P1, PT, R16, c[0x0][0x17c], !P0 ;  /* 0x00005f0010007a0c */ /* 0x000fe40004721270 */
[C---:B---3--:R-:W-:Y:S02]  /*c2f0*/  IADD3 R15, R13.reuse, c[0x0][0x198], RZ ;  /* 0x000066000d0f7a10 */ /* 0x048fe40007ffe0ff */
[----:B------:R-:W-:Y:S02]  /*c300*/  LEA.HI.X.SX32 R13, R13, R70, 0x2, P6 ;  /* 0x000000460d0d7211 */ /* 0x000fe400030f16ff */
[----:B------:R-:W-:-:S02]  /*c310*/  LEA R14, P6, R15, R69, 0x2 ;  /* 0x000000450f0e7211 */ /* 0x000fc400078c10ff */
[C---:B------:R-:W-:Y:S02]  /*c320*/  IADD3 R17, R15.reuse, c[0x0][0x198], RZ ;  /* 0x000066000f117a10 */ /* 0x040fe40007ffe0ff */
[----:B------:R-:W-:Y:S01]  /*c330*/  IADD3 R16, R196, 0x21, RZ ;  /* 0x00000021c4107810 */ /* 0x000fe20007ffe0ff */
[----:B------:R1:W-:Y:S01]  /*c340*/  @P3 STG.E [R6.64], R22 ;  /* 0x0000001606003986 */ /* 0x0003e2000c101908 */
[----:B------:R-:W-:Y:S02]  /*c350*/  LEA.HI.X.SX32 R15, R15, R70, 0x2, P6 ;  /* 0x000000460f0f7211 */ /* 0x000fe400030f16ff */
[----:B----4-:R-:W-:Y:S01]  /*c360*/  LEA R4, P6, R17, R69, 0x2 ;  /* 0x0000004511047211 */ /* 0x010fe200078c10ff */
[----:B------:R3:W-:Y:S01]  /*c370*/  @P5 STG.E [R12.64], R23 ;  /* 0x000000170c005986 */ /* 0x0007e2000c101908 */
[----:B------:R-:W-:Y:S02]  /*c380*/  ISETP.LT.AND P4, PT, R16, c[0x0][0x17c], !P0 ;  /* 0x00005f0010007a0c */ /* 0x000fe40004781270 */
[C---:B------:R-:W-:Y:S01]  /*c390*/  IADD3 R16, R196.reuse, 0x23, RZ ;  /* 0x00000023c4107810 */ /* 0x040fe20007ffe0ff */
[----:B------:R4:W-:Y:S01]  /*c3a0*/  @P1 STG.E [R14.64], R64 ;  /* 0x000000400e001986 */ /* 0x0009e2000c101908 */
[----:B-1----:R-:W-:-:S02]  /*c3b0*/  IADD3 R6, R196, 0x25, RZ ;  /* 0x00000025c4067810 */ /* 0x002fc40007ffe0ff */
[C---:B------:R-:W-:Y:S02]  /*c3c0*/  IADD3 R7, R17.reuse, c[0x0][0x198], RZ ;  /* 0x0000660011077a10 */ /* 0x040fe40007ffe0ff */
[----:B------:R-:W-:Y:S02]  /*c3d0*/  LEA.HI.X.SX32 R5, R17, R70, 0x2, P6 ;  /* 0x0000004611057211 */ /* 0x000fe400030f16ff */
[----:B------:R-:W-:Y:S02]  /*c3e0*/  ISETP.LT.AND P1, PT, R6, c[0x0][0x17c], !P0 ;  /* 0x00005f0006007a0c */ /* 0x000fe40004721270 */
[C---:B------:R-:W-:Y:S02]  /*c3f0*/  LEA R6, P6, R7.reuse, R69, 0x2 ;  /* 0x0000004507067211 */ /* 0x040fe400078c10ff */
[----:B------:R-:W-:Y:S02]  /*c400*/  ISETP.LT.AND P3, PT, R16, c[0x0][0x17c], !P0 ;  /* 0x00005f0010007a0c */ /* 0x000fe40004761270 */
[----:B---3--:R-:W-:-:S02]  /*c410*/  IADD3 R13, R7, c[0x0][0x198], RZ ;  /* 0x00006600070d7a10 */ /* 0x008fc40007ffe0ff */
[-C--:B------:R-:W-:Y:S02]  /*c420*/  LEA.HI.X.SX32 R7, R7, R70.reuse, 0x2, P6 ;  /* 0x0000004607077211 */ /* 0x080fe400030f16ff */
[CC--:B------:R-:W-:Y:S02]  /*c430*/  LEA R12, P6, R13.reuse, R69.reuse, 0x2 ;  /* 0x000000450d0c7211 */ /* 0x0c0fe400078c10ff */
[C---:B------:R-:W-:Y:S02]  /*c440*/  IADD3 R17, R13.reuse, c[0x0][0x198], RZ ;  /* 0x000066000d117a10 */ /* 0x040fe40007ffe0ff */
[----:B------:R-:W-:Y:S01]  /*c450*/  IADD3 R16, R196, 0x24, RZ ;  /* 0x00000024c4107810 */ /* 0x000fe20007ffe0ff */
[----:B------:R1:W-:Y:S01]  /*c460*/  @P4 STG.E [R4.64], R65 ;  /* 0x0000004104004986 */ /* 0x0003e2000c101908 */
[----:B------:R-:W-:Y:S02]  /*c470*/  LEA.HI.X.SX32 R13, R13, R70, 0x2, P6 ;  /* 0x000000460d0d7211 */ /* 0x000fe400030f16ff */
[----:B----4-:R-:W-:Y:S01]  /*c480*/  LEA R14, P6, R17, R69, 0x2 ;  /* 0x00000045110e7211 */ /* 0x010fe200078c10ff */
[----:B------:R3:W-:Y:S01]  /*c490*/  @P2 STG.E [R6.64], R60 ;  /* 0x0000003c06002986 */ /* 0x0007e2000c101908 */
[----:B------:R-:W-:-:S02]  /*c4a0*/  ISETP.LT.AND P5, PT, R16, c[0x0][0x17c], !P0 ;  /* 0x00005f0010007a0c */ /* 0x000fc400047a1270 */
[C---:B------:R-:W-:Y:S01]  /*c4b0*/  IADD3 R16, R196.reuse, 0x26, RZ ;  /* 0x00000026c4107810 */ /* 0x040fe20007ffe0ff */
[----:B------:R4:W-:Y:S01]  /*c4c0*/  @P3 STG.E [R12.64], R61 ;  /* 0x0000003d0c003986 */ /* 0x0009e2000c101908 */
[----:B-1----:R-:W-:Y:S02]  /*c4d0*/  IADD3 R4, R196, 0x28, RZ ;  /* 0x00000028c4047810 */ /* 0x002fe40007ffe0ff */
[C---:B------:R-:W-:Y:S02]  /*c4e0*/  IADD3 R5, R17.reuse, c[0x0][0x198], RZ ;  /* 0x0000660011057a10 */ /* 0x040fe40007ffe0ff */
[----:B------:R-:W-:Y:S02]  /*c4f0*/  LEA.HI.X.SX32 R15, R17, R70, 0x2, P6 ;  /* 0x00000046110f7211 */ /* 0x000fe400030f16ff */
[----:B------:R-:W-:Y:S02]  /*c500*/  ISETP.LT.AND P3, PT, R4, c[0x0][0x17c], !P0 ;  /* 0x00005f0004007a0c */ /* 0x000fe40004761270 */
[----:B------:R-:W-:-:S02]  /*c510*/  LEA R4, P6, R5, R69, 0x2 ;  /* 0x0000004505047211 */ /* 0x000fc400078c10ff */
[----:B------:R-:W-:Y:S02]  /*c520*/  ISETP.LT.AND P4, PT, R16, c[0x0][0x17c], !P0 ;  /* 0x00005f0010007a0c */ /* 0x000fe40004781270 */
[C---:B---3--:R-:W-:Y:S02]  /*c530*/  IADD3 R7, R5.reuse, c[0x0][0x198], RZ ;  /* 0x0000660005077a10 */ /* 0x048fe40007ffe0ff */
[-C--:B------:R-:W-:Y:S02]  /*c540*/  LEA.HI.X.SX32 R5, R5, R70.reuse, 0x2, P6 ;  /* 0x0000004605057211 */ /* 0x080fe400030f16ff */
[C---:B------:R-:W-:Y:S02]  /*c550*/  LEA R6, P6, R7.reuse, R69, 0x2 ;  /* 0x0000004507067211 */ /* 0x040fe400078c10ff */
[C---:B------:R-:W-:Y:S02]  /*c560*/  IADD3 R17, R7.reuse, c[0x0][0x198], RZ ;  /* 0x0000660007117a10 */ /* 0x040fe40007ffe0ff */
[----:B------:R-:W-:Y:S01]  /*c570*/  IADD3 R16, R196, 0x27, RZ ;  /* 0x00000027c4107810 */ /* 0x000fe20007ffe0ff */
[----:B------:R1:W-:Y:S01]  /*c580*/  @P5 STG.E [R14.64], R56 ;  /* 0x000000380e005986 */ /* 0x0003e2000c101908 */
[----:B------:R-:W-:-:S02]  /*c590*/  LEA.HI.X.SX32 R7, R7, R70, 0x2, P6 ;  /* 0x0000004607077211 */ /* 0x000fc400030f16ff */
[C---:B----4-:R-:W-:Y:S01]  /*c5a0*/  LEA R12, P6, R17.reuse, R69, 0x2 ;  /* 0x00000045110c7211 */ /* 0x050fe200078c10ff */
        /* <DEDUP_REMOVED lines=47> */
[----:B------:R-:W-:Y:S02]  /*c8a0*/  IADD3 R16, R196, 0x30, RZ ;  /* 0x00000030c4107810 */ /* 0x000fe40007ffe0ff */
[----:B------:R-:W-:Y:S02]  /*c8b0*/  LEA.HI.X.SX32 R7, R7, R70, 0x2, P6 ;  /* 0x0000004607077211 */ /* 0x000fe400030f16ff */
[----:B------:R-:W-:Y:S02]  /*c8c0*/  LEA R12, P6, R13, R69, 0x2 ;  /* 0x000000450d0c7211 */ /* 0x000fe400078c10ff */
[----:B------:R-:W-:-:S02]  /*c8d0*/  ISETP.LT.AND P4, PT, R16, c[0x0][0x17c], !P0 ;  /* 0x00005f0010007a0c */ /* 0x000fc40004781270 */
        /* <DEDUP_REMOVED lines=16> */
[----:B------:R-:W-:Y:S01]  /*c9e0*/  IADD3 R16, R196, 0x35, RZ ;  /* 0x00000035c4107810 */ /* 0x000fe20007ffe0ff */
[----:B------:R-:W-:Y:S01]  /*c9f0*/  @P4 STG.E [R14.64], R66 ;  /* 0x000000420e004986 */ /* 0x000fe2000c101908 */
[-C--:B------:R-:W-:Y:S02]  /*ca00*/  LEA.HI.X.SX32 R5, R5, R70.reuse, 0x2, P6 ;  /* 0x0000004605057211 */ /* 0x080fe400030f16ff */
[C---:B------:R-:W-:Y:S02]  /*ca10*/  LEA R6, P6, R7.reuse, R69, 0x2 ;  /* 0x0000004507067211 */ /* 0x040fe400078c10ff */
[----:B------:R-:W-:Y:S02]  /*ca20*/  ISETP.LT.AND P4, PT, R16, c[0x0][0x17c], !P0 ;  /* 0x00005f0010007a0c */ /* 0x000fe40004781270 */
[----:B------:R-:W-:Y:S02]  /*ca30*/  IADD3 R8, R196, 0x36, RZ ;  /* 0x00000036c4087810 */ /* 0x000fe40007ffe0ff */
[C---:B------:R-:W-:Y:S01]  /*ca40*/  IADD3 R16, R7.reuse, c[0x0][0x198], RZ ;  /* 0x0000660007107a10 */ /* 0x040fe20007ffe0ff */
[----:B------:R1:W-:Y:S01]  /*ca50*/  @P2 STG.E [R4.64], R67 ;  /* 0x0000004304002986 */ /* 0x0003e2000c101908 */
[----:B------:R-:W-:-:S02]  /*ca60*/  LEA.HI.X.SX32 R7, R7, R70, 0x2, P6 ;  /* 0x0000004607077211 */ /* 0x000fc400030f16ff */
[----:B------:R-:W-:Y:S02]  /*ca70*/  ISETP.LT.AND P2, PT, R8, c[0x0][0x17c], !P0 ;  /* 0x00005f0008007a0c */ /* 0x000fe40004741270 */
[----:B------:R-:W-:Y:S02]  /*ca80*/  LEA R8, P6, R16, R69, 0x2 ;  /* 0x0000004510087211 */ /* 0x000fe400078c10ff */
[----:B----4-:R-:W-:Y:S02]  /*ca90*/  IADD3 R12, R196, 0x37, RZ ;  /* 0x00000037c40c7810 */ /* 0x010fe40007ffe0ff */
[C---:B------:R-:W-:Y:S01]  /*caa0*/  IADD3 R13, R16.reuse, c[0x0][0x198], RZ ;  /* 0x00006600100d7a10 */ /* 0x040fe20007ffe0ff */
[----:B------:R3:W-:Y:S01]  /*cab0*/  @P3 STG.E [R6.64], R62 ;  /* 0x0000003e06003986 */ /* 0x0007e2000c101908 */
[----:B------:R-:W-:Y:S02]  /*cac0*/  LEA.HI.X.SX32 R9, R16, R70, 0x2, P6 ;  /* 0x0000004610097211 */ /* 0x000fe400030f16ff */
[----:B------:R-:W-:-:S02]  /*cad0*/  ISETP.LT.AND P3, PT, R12, c[0x0][0x17c], !P0 ;  /* 0x00005f000c007a0c */ /* 0x000fc40004761270 */
[CC--:B------:R-:W-:Y:S02]  /*cae0*/  LEA R12, P6, R13.reuse, R69.reuse, 0x2 ;  /* 0x000000450d0c7211 */ /* 0x0c0fe400078c10ff */
[C---:B-1----:R-:W-:Y:S02]  /*caf0*/  IADD3 R5, R13.reuse, c[0x0][0x198], RZ ;  /* 0x000066000d057a10 */ /* 0x042fe40007ffe0ff */
[-C--:B------:R-:W-:Y:S02]  /*cb00*/  LEA.HI.X.SX32 R13, R13, R70.reuse, 0x2, P6 ;  /* 0x000000460d0d7211 */ /* 0x080fe400030f16ff */
[C---:B------:R-:W-:Y:S02]  /*cb10*/  LEA R4, P6, R5.reuse, R69, 0x2 ;  /* 0x0000004505047211 */ /* 0x040fe400078c10ff */
[C---:B------:R-:W-:Y:S01]  /*cb20*/  IADD3 R15, R5.reuse, c[0x0][0x198], RZ ;  /* 0x00006600050f7a10 */ /* 0x040fe20007ffe0ff */
[----:B------:R1:W-:Y:S01]  /*cb30*/  @P5 STG.E [R8.64], R63 ;  /* 0x0000003f08005986 */ /* 0x0003e2000c101908 */
[----:B------:R-:W-:-:S02]  /*cb40*/  LEA.HI.X.SX32 R5, R5, R70, 0x2, P6 ;  /* 0x0000004605057211 */ /* 0x000fc400030f16ff */
[C---:B---3--:R-:W-:Y:S01]  /*cb50*/  LEA R6, P6, R15.reuse, R69, 0x2 ;  /* 0x000000450f067211 */ /* 0x048fe200078c10ff */
[----:B------:R3:W-:Y:S01]  /*cb60*/  @P1 STG.E [R12.64], R58 ;  /* 0x0000003a0c001986 */ /* 0x0007e2000c101908 */
[C---:B------:R-:W-:Y:S02]  /*cb70*/  IADD3 R14, R196.reuse, 0x38, RZ ;  /* 0x00000038c40e7810 */ /* 0x040fe40007ffe0ff */
[C---:B------:R-:W-:Y:S01]  /*cb80*/  LEA.HI.X.SX32 R7, R15.reuse, R70, 0x2, P6 ;  /* 0x000000460f077211 */ /* 0x040fe200030f16ff */
[----:B------:R4:W-:Y:S01]  /*cb90*/  @P4 STG.E [R4.64], R59 ;  /* 0x0000003b04004986 */ /* 0x0009e2000c101908 */
[----:B-1----:R-:W-:Y:S02]  /*cba0*/  IADD3 R8, R196, 0x3a, RZ ;  /* 0x0000003ac4087810 */ /* 0x002fe40007ffe0ff */
[----:B------:R-:W-:Y:S02]  /*cbb0*/  IADD3 R9, R15, c[0x0][0x198], RZ ;  /* 0x000066000f097a10 */ /* 0x000fe40007ffe0ff */
[----:B------:R-:W-:-:S02]  /*cbc0*/  ISETP.LT.AND P4, PT, R8, c[0x0][0x17c], !P0 ;  /* 0x00005f0008007a0c */ /* 0x000fc40004781270 */
[CC--:B------:R-:W-:Y:S02]  /*cbd0*/  LEA R8, P6, R9.reuse, R69.reuse, 0x2 ;  /* 0x0000004509087211 */ /* 0x0c0fe400078c10ff */
[----:B------:R-:W-:Y:S02]  /*cbe0*/  ISETP.LT.AND P5, PT, R14, c[0x0][0x17c], !P0 ;  /* 0x00005f000e007a0c */ /* 0x000fe400047a1270 */
[C---:B---3--:R-:W-:Y:S02]  /*cbf0*/  IADD3 R13, R9.reuse, c[0x0][0x198], RZ ;  /* 0x00006600090d7a10 */ /* 0x048fe40007ffe0ff */
[----:B------:R-:W-:Y:S02]  /*cc00*/  LEA.HI.X.SX32 R9, R9, R70, 0x2, P6 ;  /* 0x0000004609097211 */ /* 0x000fe400030f16ff */
[C---:B------:R-:W-:Y:S02]  /*cc10*/  LEA R12, P6, R13.reuse, R69, 0x2 ;  /* 0x000000450d0c7211 */ /* 0x040fe400078c10ff */
[----:B------:R-:W-:-:S02]  /*cc20*/  IADD3 R15, R13, c[0x0][0x198], RZ ;  /* 0x000066000d0f7a10 */ /* 0x000fc40007ffe0ff */
        /* <DEDUP_REMOVED lines=48> */
[C---:B------:R-:W-:Y:S02]  /*cf30*/  LEA R12, P6, R13.reuse, R69, 0x2 ;  /* 0x000000450d0c7211 */ /* 0x040fe400078c10ff */
[----:B------:R-:W-:Y:S02]  /*cf40*/  ISETP.LT.AND P3, PT, R14, c[0x0][0x17c], !P0 ;  /* 0x00005f000e007a0c */ /* 0x000fe40004761270 */
[C---:B---3--:R-:W-:Y:S02]  /*cf50*/  IADD3 R5, R13.reuse, c[0x0][0x198], RZ ;  /* 0x000066000d057a10 */ /* 0x048fe40007ffe0ff */
[----:B------:R-:W-:Y:S02]  /*cf60*/  IADD3 R14, R196, 0x42, RZ ;  /* 0x00000042c40e7810 */ /* 0x000fe40007ffe0ff */
[----:B------:R-:W-:-:S02]  /*cf70*/  LEA.HI.X.SX32 R13, R13, R70, 0x2, P6 ;  /* 0x000000460d0d7211 */ /* 0x000fc400030f16ff */
[CC--:B------:R-:W-:Y:S02]  /*cf80*/  LEA R4, P6, R5.reuse, R69.reuse, 0x2 ;  /* 0x0000004505047211 */ /* 0x0c0fe400078c10ff */
[----:B------:R-:W-:Y:S02]  /*cf90*/  ISETP.LT.AND P5, PT, R14, c[0x0][0x17c], !P0 ;  /* 0x00005f000e007a0c */ /* 0x000fe400047a1270 */
[C---:B------:R-:W-:Y:S01]  /*cfa0*/  IADD3 R15, R5.reuse, c[0x0][0x198], RZ ;  /* 0x00006600050f7a10 */ /* 0x040fe20007ffe0ff */
[----:B------:R1:W-:Y:S01]  /*cfb0*/  @P4 STG.E [R8.64], R11 ;  /* 0x0000000b08004986 */ /* 0x0003e2000c101908 */
[----:B------:R-:W-:Y:S02]  /*cfc0*/  LEA.HI.X.SX32 R5, R5, R70, 0x2, P6 ;  /* 0x0000004605057211 */ /* 0x000fe400030f16ff */
[----:B----4-:R-:W-:Y:S01]  /*cfd0*/  LEA R6, P6, R15, R69, 0x2 ;  /* 0x000000450f067211 */ /* 0x010fe200078c10ff */
[----:B------:R3:W-:Y:S01]  /*cfe0*/  @P2 STG.E [R12.64], R100 ;  /* 0x000000640c002986 */ /* 0x0007e2000c101908 */
[----:B------:R-:W-:-:S02]  /*cff0*/  IADD3 R14, R196, 0x44, RZ ;  /* 0x00000044c40e7810 */ /* 0x000fc40007ffe0ff */
[C---:B------:R-:W-:Y:S01]  /*d000*/  LEA.HI.X.SX32 R7, R15.reuse, R70, 0x2, P6 ;  /* 0x000000460f077211 */ /* 0x040fe200030f16ff */
[----:B------:R4:W-:Y:S01]  /*d010*/  @P3 STG.E [R4.64], R101 ;  /* 0x0000006504003986 */ /* 0x0009e2000c101908 */
[----:B-1----:R-:W-:Y:S02]  /*d020*/  IADD3 R8, R196, 0x46, RZ ;  /* 0x00000046c4087810 */ /* 0x002fe40007ffe0ff */
[----:B------:R-:W-:Y:S02]  /*d030*/  IADD3 R9, R15, c[0x0][0x198], RZ ;  /* 0x000066000f097a10 */ /* 0x000fe40007ffe0ff */
[----:B------:R-:W-:Y:S02]  /*d040*/  ISETP.LT.AND P3, PT, R8, c[0x0][0x17c], !P0 ;  /* 0x00005f0008007a0c */ /* 0x000fe40004761270 */
[----:B------:R-:W-:Y:S02]  /*d050*/  IADD3 R10, R196, 0x47, RZ ;  /* 0x00000047c40a7810 */ /* 0x000fe40007ffe0ff */
[----:B------:R-:W-:-:S02]  /*d060*/  LEA R8, P6, R9, R69, 0x2 ;  /* 0x0000004509087211 */ /* 0x000fc400078c10ff */
[----:B------:R-:W-:Y:S02]  /*d070*/  ISETP.LT.AND P4, PT, R14, c[0x0][0x17c], !P0 ;  /* 0x00005f000e007a0c */ /* 0x000fe40004781270 */
[C---:B------:R-:W-:Y:S01]  /*d080*/  IADD3 R11, R9.reuse, c[0x0][0x198], RZ ;  /* 0x00006600090b7a10 */ /* 0x040fe20007ffe0ff */
[----:B--2---:R1:W-:Y:S01]  /*d090*/  @P5 STG.E [R6.64], R96 ;  /* 0x0000006006005986 */ /* 0x0043e2000c101908 */
[----:B------:R-:W-:Y:S02]  /*d0a0*/  LEA.HI.X.SX32 R9, R9, R70, 0x2, P6 ;  /* 0x0000004609097211 */ /* 0x000fe400030f16ff */
[----:B------:R-:W-:Y:S02]  /*d0b0*/  ISETP.LT.AND P5, PT, R10, c[0x0][0x17c], !P0 ;  /* 0x00005f000a007a0c */ /* 0x000fe400047a1270 */
[C---:B------:R-:W-:Y:S02]  /*d0c0*/  LEA R10, P6, R11.reuse, R69, 0x2 ;  /* 0x000000450b0a7211 */ /* 0x040fe400078c10ff */
[----:B---3--:R-:W-:-:S02]  /*d0d0*/  IADD3 R13, R11, c[0x0][0x198], RZ ;  /* 0x000066000b0d7a10 */ /* 0x008fc40007ffe0ff */
[C---:B------:R-:W-:Y:S02]  /*d0e0*/  IADD3 R14, R196.reuse, 0x45, RZ ;  /* 0x00000045c40e7810 */ /* 0x040fe40007ffe0ff */
[-C--:B------:R-:W-:Y:S02]  /*d0f0*/  LEA.HI.X.SX32 R11, R11, R70.reuse, 0x2, P6 ;  /* 0x000000460b0b7211 */ /* 0x080fe400030f16ff */
[C---:B----4-:R-:W-:Y:S02]  /*d100*/  LEA R4, P6, R13.reuse, R69, 0x2 ;  /* 0x000000450d047211 */ /* 0x050fe400078c10ff */
[----:B-1----:R-:W-:Y:S01]  /*d110*/  IADD3 R6, R196, 0x49, RZ ;  /* 0x00000049c4067810 */ /* 0x002fe20007ffe0ff */
[----:B------:R1:W-:Y:S01]  /*d120*/  @P1 STG.E [R8.64], R97 ;  /* 0x0000006108001986 */ /* 0x0003e2000c101908 */
[C---:B------:R-:W-:Y:S02]  /*d130*/  IADD3 R7, R13.reuse, c[0x0][0x198], RZ ;  /* 0x000066000d077a10 */ /* 0x040fe40007ffe0ff */
[----:B------:R-:W-:Y:S01]  /*d140*/  ISETP.LT.AND P2, PT, R14, c[0x0][0x17c], !P0 ;  /* 0x00005f000e007a0c */ /* 0x000fe20004741270 */
[----:B------:R2:W-:Y:S01]  /*d150*/  @P4 STG.E [R10.64], R92 ;  /* 0x0000005c0a004986 */ /* 0x0005e2000c101908 */
[----:B------:R-:W-:-:S02]  /*d160*/  LEA.HI.X.SX32 R5, R13, R70, 0x2, P6 ;  /* 0x000000460d057211 */ /* 0x000fc400030f16ff */
[----:B------:R-:W-:Y:S02]  /*d170*/  ISETP.LT.AND P4, PT, R6, c[0x0][0x17c], !P0 ;  /* 0x00005f0006007a0c */ /* 0x000fe40004781270 */
[CC--:B------:R-:W-:Y:S02]  /*d180*/  LEA R6, P6, R7.reuse, R69.reuse, 0x2 ;  /* 0x0000004507067211 */ /* 0x0c0fe400078c10ff */
[C---:B-1----:R-:W-:Y:S02]  /*d190*/  IADD3 R9, R7.reuse, c[0x0][0x198], RZ ;  /* 0x0000660007097a10 */ /* 0x042fe40007ffe0ff */
[----:B------:R-:W-:Y:S02]  /*d1a0*/  LEA.HI.X.SX32 R7, R7, R70, 0x2, P6 ;  /* 0x0000004607077211 */ /* 0x000fe400030f16ff */
[C---:B------:R-:W-:Y:S02]  /*d1b0*/  LEA R8, P6, R9.reuse, R69, 0x2 ;  /* 0x0000004509087211 */ /* 0x040fe400078c10ff */
[----:B------:R-:W-:-:S02]  /*d1c0*/  IADD3 R13, R9, c[0x0][0x198], RZ ;  /* 0x00006600090d7a10 */ /* 0x000fc40007ffe0ff */
[----:B------:R-:W-:Y:S01]  /*d1d0*/  IADD3 R12, R196, 0x48, RZ ;  /* 0x00000048c40c7810 */ /* 0x000fe20007ffe0ff */
[----:B------:R1:W-:Y:S01]  /*d1e0*/  @P2 STG.E [R4.64], R93 ;  /* 0x0000005d04002986 */ /* 0x0003e2000c101908 */
[----:B------:R-:W-:Y:S02]  /*d1f0*/  LEA.HI.X.SX32 R9, R9, R70, 0x2, P6 ;  /* 0x0000004609097211 */ /* 0x000fe400030f16ff */
[----:B--2---:R-:W-:Y:S01]  /*d200*/  LEA R10, P6, R13, R69, 0x2 ;  /* 0x000000450d0a7211 */ /* 0x004fe200078c10ff */
        /* <DEDUP_REMOVED lines=10> */
[----:B--2---:R-:W-:-:S02]  /*d2b0*/  IADD3 R7, R5, c[0x0][0x198], RZ ;  /* 0x0000660005077a10 */ /* 0x004fc40007ffe0ff */
[-C--:B------:R-:W-:Y:S02]  /*d2c0*/  LEA.HI.X.SX32 R5, R5, R70.reuse, 0x2, P6 ;  /* 0x0000004605057211 */ /* 0x080fe400030f16ff */
[CC--:B------:R-:W-:Y:S02]  /*d2d0*/  LEA R6, P6, R7.reuse, R69.reuse, 0x2 ;  /* 0x0000004507067211 */ /* 0x0c0fe400078c10ff */
[C---:B------:R-:W-:Y:S02]  /*d2e0*/  IADD3 R13, R7.reuse, c[0x0][0x198], RZ ;  /* 0x00006600070d7a10 */ /* 0x040fe40007ffe0ff */
[----:B------:R-:W-:Y:S01]  /*d2f0*/  IADD3 R12, R196, 0x4b, RZ ;  /* 0x0000004bc40c7810 */ /* 0x000fe20007ffe0ff */
[----:B------:R1:W-:Y:S01]  /*d300*/  @P1 STG.E [R10.64], R84 ;  /* 0x000000540a001986 */ /* 0x0003e2000c101908 */
[----:B------:R-:W-:Y:S02]  /*d310*/  LEA.HI.X.SX32 R7, R7, R70, 0x2, P6 ;  /* 0x0000004607077211 */ /* 0x000fe400030f16ff */
[----:B---3--:R-:W-:Y:S01]  /*d320*/  LEA R8, P6, R13, R69, 0x2 ;  /* 0x000000450d087211 */ /* 0x008fe200078c10ff */
        /* <DEDUP_REMOVED lines=10> */
[C---:B--2---:R-:W-:Y:S02]  /*d3d0*/  IADD3 R5, R11.reuse, c[0x0][0x198], RZ ;  /* 0x000066000b057a10 */ /* 0x044fe40007ffe0ff */
        /* <DEDUP_REMOVED lines=17> */
[C---:B--2---:R-:W-:Y:S02]  /*d4f0*/  IADD3 R11, R9.reuse, c[0x0][0x198], RZ ;  /* 0x00006600090b7a10 */ /* 0x044fe40007ffe0ff */
[----:B------:R-:W-:Y:S02]  /*d500*/  LEA.HI.X.SX32 R9, R9, R70, 0x2, P6 ;  /* 0x0000004609097211 */ /* 0x000fe400030f16ff */
[----:B------:R-:W-:-:S02]  /*d510*/  LEA R10, P6, R11, R69, 0x2 ;  /* 0x000000450b0a7211 */ /* 0x000fc400078c10ff */
[C---:B------:R-:W-:Y:S02]  /*d520*/  IADD3 R13, R11.reuse, c[0x0][0x198], RZ ;  /* 0x000066000b0d7a10 */ /* 0x040fe40007ffe0ff */
[----:B------:R-:W-:Y:S01]  /*d530*/  IADD3 R12, R196, 0x51, RZ ;  /* 0x00000051c40c7810 */ /* 0x000fe20007ffe0ff */
[----:B------:R1:W-:Y:S01]  /*d540*/  @P4 STG.E [R6.64], R72 ;  /* 0x0000004806004986 */ /* 0x0003e2000c101908 */
[----:B------:R-:W-:Y:S02]  /*d550*/  LEA.HI.X.SX32 R11, R11, R70, 0x2, P6 ;  /* 0x000000460b0b7211 */ /* 0x000fe400030f16ff */
[----:B---3--:R-:W-:Y:S01]  /*d560*/  LEA R4, P6, R13, R69, 0x2 ;  /* 0x000000450d047211 */ /* 0x008fe200078c10ff */
        /* <DEDUP_REMOVED lines=12> */
[C---:B------:R-:W-:Y:S02]  /*d630*/  LEA R8, P6, R9.reuse, R69, 0x2 ;  /* 0x0000004509087211 */ /* 0x040fe400078c10ff */
[----:B------:R-:W-:Y:S02]  /*d640*/  IADD3 R12, R196, 0x54, RZ ;  /* 0x00000054c40c7810 */ /* 0x000fe40007ffe0ff */
[C---:B------:R-:W-:Y:S01]  /*d650*/  IADD3 R13, R9.reuse, c[0x0][0x198], RZ ;  /* 0x00006600090d7a10 */ /* 0x040fe20007ffe0ff */
[----:B------:R1:W-:Y:S01]  /*d660*/  @P5 STG.E [R4.64], R103 ;  /* 0x0000006704005986 */ /* 0x0003e2000c101908 */
[----:B------:R-:W-:Y:S02]  /*d670*/  LEA.HI.X.SX32 R9, R9, R70, 0x2, P6 ;  /* 0x0000004609097211 */ /* 0x000fe400030f16ff */
[----:B------:R-:W-:-:S02]  /*d680*/  ISETP.LT.AND P2, PT, R12, c[0x0][0x17c], !P0 ;  /* 0x00005f000c007a0c */ /* 0x000fc40004741270 */
[C---:B---3--:R-:W-:Y:S01]  /*d690*/  LEA R10, P6, R13.reuse, R69, 0x2 ;  /* 0x000000450d0a7211 */ /* 0x048fe200078c10ff */
[----:B------:R2:W-:Y:S01]  /*d6a0*/  @P1 STG.E [R6.64], R98 ;  /* 0x0000006206001986 */ /* 0x0005e2000c101908 */
[C---:B------:R-:W-:Y:S02]  /*d6b0*/  IADD3 R12, R196.reuse, 0x56, RZ ;  /* 0x00000056c40c7810 */ /* 0x040fe40007ffe0ff */
[----:B-1----:R-:W-:Y:S02]  /*d6c0*/  IADD3 R4, R196, 0x58, RZ ;  /* 0x00000058c4047810 */ /* 0x002fe40007ffe0ff */
[C---:B------:R-:W-:Y:S01]  /*d6d0*/  IADD3 R5, R13.reuse, c[0x0][0x198], RZ ;  /* 0x000066000d057a10 */ /* 0x040fe20007ffe0ff */
[----:B------:R1:W-:Y:S01]  /*d6e0*/  @P4 STG.E [R8.64], R99 ;  /* 0x0000006308004986 */ /* 0x0003e2000c101908 */
[----:B------:R-:W-:Y:S02]  /*d6f0*/  LEA.HI.X.SX32 R11, R13, R70, 0x2, P6 ;  /* 0x000000460d0b7211 */ /* 0x000fe400030f16ff */
[----:B------:R-:W-:-:S02]  /*d700*/  ISETP.LT.AND P4, PT, R4, c[0x0][0x17c], !P0 ;  /* 0x00005f0004007a0c */ /* 0x000fc40004781270 */
[----:B------:R-:W-:Y:S02]  /*d710*/  ISETP.LT.AND P5, PT, R12, c[0x0][0x17c], !P0 ;  /* 0x00005f000c007a0c */ /* 0x000fe400047a1270 */
[C---:B------:R-:W-:Y:S02]  /*d720*/  LEA R4, P6, R5.reuse, R69, 0x2 ;  /* 0x0000004505047211 */ /* 0x040fe400078c10ff */
[----:B------:R-:W-:Y:S02]  /*d730*/  IADD3 R12, R196, 0x57, RZ ;  /* 0x00000057c40c7810 */ /* 0x000fe40007ffe0ff */
[C---:B--2---:R-:W-:Y:S02]  /*d740*/  IADD3 R7, R5.reuse, c[0x0][0x198], RZ ;  /* 0x0000660005077a10 */ /* 0x044fe40007ffe0ff */
[----:B------:R-:W-:Y:S02]  /*d750*/  LEA.HI.X.SX32 R5, R5, R70, 0x2, P6 ;  /* 0x0000004605057211 */ /* 0x000fe400030f16ff */
[----:B------:R-:W-:-:S02]  /*d760*/  ISETP.LT.AND P1, PT, R12, c[0x0][0x17c], !P0 ;  /* 0x00005f000c007a0c */ /* 0x000fc40004721270 */
[CC--:B------:R-:W-:Y:S02]  /*d770*/  LEA R6, P6, R7.reuse, R69.reuse, 0x2 ;  /* 0x0000004507067211 */ /* 0x0c0fe400078c10ff */
[----:B------:R-:W-:Y:S02]  /*d780*/  IADD3 R12, R196, 0x59, RZ ;  /* 0x00000059c40c7810 */ /* 0x000fe40007ffe0ff */
[C---:B------:R-:W-:Y:S01]  /*d790*/  IADD3 R13, R7.reuse, c[0x0][0x198], RZ ;  /* 0x00006600070d7a10 */ /* 0x040fe20007ffe0ff */
[----:B------:R2:W-:Y:S01]  /*d7a0*/  @P2 STG.E [R10.64], R94 ;  /* 0x0000005e0a002986 */ /* 0x0005e2000c101908 */
[----:B------:R-:W-:Y:S02]  /*d7b0*/  LEA.HI.X.SX32 R7, R7, R70, 0x2, P6 ;  /* 0x0000004607077211 */ /* 0x000fe400030f16ff */
[----:B------:R-:W-:Y:S02]  /*d7c0*/  ISETP.LT.AND P2, PT, R12, c[0x0][0x17c], !P0 ;  /* 0x00005f000c007a0c */ /* 0x000fe40004741270 */
[----:B-1----:R-:W-:-:S02]  /*d7d0*/  LEA R8, P6, R13, R69, 0x2 ;  /* 0x000000450d087211 */ /* 0x002fc400078c10ff */
[C---:B------:R-:W-:Y:S01]  /*d7e0*/  IADD3 R12, R196.reuse, 0x5a, RZ ;  /* 0x0000005ac40c7810 */ /* 0x040fe20007ffe0ff */
[----:B------:R1:W-:Y:S01]  /*d7f0*/  @P3 STG.E [R4.64], R95 ;  /* 0x0000005f04003986 */ /* 0x0003e2000c101908 */
[C---:B------:R-:W-:Y:S02]  /*d800*/  LEA.HI.X.SX32 R9, R13.reuse, R70, 0x2, P6 ;  /* 0x000000460d097211 */ /* 0x040fe400030f16ff */
[----:B--2---:R-:W-:Y:S02]  /*d810*/  IADD3 R10, R196, 0x5b, RZ ;  /* 0x0000005bc40a7810 */ /* 0x004fe40007ffe0ff */
[----:B------:R-:W-:Y:S01]  /*d820*/  IADD3 R11, R13, c[0x0][0x198], RZ ;  /* 0x000066000d0b7a10 */ /* 0x000fe20007ffe0ff */
[----:B------:R-:W-:Y:S01]  /*d830*/  @P5 STG.E [R6.64], R90 ;  /* 0x0000005a06005986 */ /* 0x000fe2000c101908 */
[----:B------:R-:W-:Y:S02]  /*d840*/  ISETP.LT.AND P3, PT, R12, c[0x0][0x17c], !P0 ;  /* 0x00005f000c007a0c */ /* 0x000fe40004761270 */
[----:B------:R-:W-:-:S02]  /*d850*/  ISETP.LT.AND P5, PT, R10, c[0x0][0x17c], !P0 ;  /* 0x00005f000a007a0c */ /* 0x000fc400047a1270 */
[----:B------:R-:W-:Y:S02]  /*d860*/  IADD3 R12, R196, 0x5c, RZ ;  /* 0x0000005cc40c7810 */ /* 0x000fe40007ffe0ff */
[CC--:B------:R-:W-:Y:S02]  /*d870*/  LEA R10, P6, R11.reuse, R69.reuse, 0x2 ;  /* 0x000000450b0a7211 */ /* 0x0c0fe400078c10ff */
[C---:B-1----:R-:W-:Y:S01]  /*d880*/  IADD3 R5, R11.reuse, c[0x0][0x198], RZ ;  /* 0x000066000b057a10 */ /* 0x042fe20007ffe0ff */
        /* <DEDUP_REMOVED lines=9> */
[C---:B------:R-:W-:Y:S02]  /*d920*/  LEA R14, P6, R15.reuse, R69, 0x2 ;  /* 0x000000450f0e7211 */ /* 0x040fe400078c10ff */
[----:B------:R-:W-:Y:S01]  /*d930*/  IADD3 R4, R196, 0x5e, RZ ;  /* 0x0000005ec4047810 */ /* 0x000fe20007ffe0ff */
[----:B------:R3:W-:Y:S01]  /*d940*/  @P2 STG.E [R12.64], R87 ;  /* 0x000000570c002986 */ /* 0x0007e2000c101908 */
[----:B------:R-:W-:-:S02]  /*d950*/  IADD3 R5, R15, c[0x0][0x198], RZ ;  /* 0x000066000f057a10 */ /* 0x000fc40007ffe0ff */
[----:B------:R-:W-:Y:S02]  /*d960*/  LEA.HI.X.SX32 R15, R15, R70, 0x2, P6 ;  /* 0x000000460f0f7211 */ /* 0x000fe400030f16ff */
[----:B------:R-:W-:Y:S02]  /*d970*/  ISETP.LT.AND P2, PT, R4, c[0x0][0x17c], !P0 ;  /* 0x00005f0004007a0c */ /* 0x000fe40004741270 */
[----:B------:R-:W-:Y:S02]  /*d980*/  IADD3 R4, R196, 0x5f, RZ ;  /* 0x0000005fc4047810 */ /* 0x000fe40007ffe0ff */
[C---:B------:R-:W-:Y:S01]  /*d990*/  LEA R16, P6, R5.reuse, R69, 0x2 ;  /* 0x0000004505107211 */ /* 0x040fe200078c10ff */
[----:B------:R4:W-:Y:S01]  /*d9a0*/  @P3 STG.E [R14.64], R82 ;  /* 0x000000520e003986 */ /* 0x0009e2000c101908 */
[----:B-1----:R-:W-:Y:S02]  /*d9b0*/  IADD3 R9, R5, c[0x0][0x198], RZ ;  /* 0x0000660005097a10 */ /* 0x002fe40007ffe0ff */
[----:B------:R-:W-:-:S02]  /*d9c0*/  ISETP.LT.AND P3, PT, R4, c[0x0][0x17c], !P0 ;  /* 0x00005f0004007a0c */ /* 0x000fc40004761270 */
[-C--:B------:R-:W-:Y:S02]  /*d9d0*/  LEA.HI.X.SX32 R17, R5, R70.reuse, 0x2, P6 ;  /* 0x0000004605117211 */ /* 0x080fe400030f16ff */
[----:B------:R-:W1:Y:S01]  /*d9e0*/  LDS.128 R4, [R0] ;  /* 0x0000000000047984 */ /* 0x000e620000000c00 */
[CC--:B------:R-:W-:Y:S02]  /*d9f0*/  LEA R18, P6, R9.reuse, R69.reuse, 0x2 ;  /* 0x0000004509127211 */ /* 0x0c0fe400078c10ff */
[C---:B--2---:R-:W-:Y:S02]  /*da00*/  IADD3 R10, R9.reuse, c[0x0][0x198], RZ ;  /* 0x00006600090a7a10 */ /* 0x044fe40007ffe0ff */
[----:B------:R-:W-:Y:S02]  /*da10*/  IADD3 R8, R196, 0x60, RZ ;  /* 0x00000060c4087810 */ /* 0x000fe40007ffe0ff */
[----:B------:R-:W-:Y:S02]  /*da20*/  LEA.HI.X.SX32 R19, R9, R70, 0x2, P6 ;  /* 0x0000004609137211 */ /* 0x000fe400030f16ff */
[C---:B------:R-:W-:Y:S01]  /*da30*/  LEA R20, P6, R10.reuse, R69, 0x2 ;  /* 0x000000450a147211 */ /* 0x040fe200078c10ff */
[----:B------:R2:W-:Y:S01]  /*da40*/  @P5 STG.E [R16.64], R83 ;  /* 0x0000005310005986 */ /* 0x0005e2000c101908 */
[----:B---3--:R-:W-:-:S02]  /*da50*/  IADD3 R13, R10, c[0x0][0x198], RZ ;  /* 0x000066000a0d7a10 */ /* 0x008fc40007ffe0ff */
[----:B------:R-:W-:Y:S02]  /*da60*/  ISETP.LT.AND P5, PT, R8, c[0x0][0x17c], !P0 ;  /* 0x00005f0008007a0c */ /* 0x000fe400047a1270 */
[----:B------:R-:W-:Y:S02]  /*da70*/  IADD3 R8, R196, 0x61, RZ ;  /* 0x00000061c4087810 */ /* 0x000fe40007ffe0ff */
[----:B------:R-:W-:Y:S02]  /*da80*/  LEA.HI.X.SX32 R21, R10, R70, 0x2, P6 ;  /* 0x000000460a157211 */ /* 0x000fe400030f16ff */
[----:B------:R-:W-:Y:S02]  /*da90*/  IADD3 R12, R196, 0x62, RZ ;  /* 0x00000062c40c7810 */ /* 0x000fe40007ffe0ff */
[C---:B------:R-:W-:Y:S01]  /*daa0*/  LEA R22, P6, R13.reuse, R69, 0x2 ;  /* 0x000000450d167211 */ /* 0x040fe200078c10ff */
[----:B------:R3:W-:Y:S01]  /*dab0*/  @P1 STG.E [R18.64], R78 ;  /* 0x0000004e12001986 */ /* 0x0007e2000c101908 */
[----:B----4-:R-:W-:-:S02]  /*dac0*/  IADD3 R14, R13, c[0x0][0x198], RZ ;  /* 0x000066000d0e7a10 */ /* 0x010fc40007ffe0ff */
[----:B------:R-:W-:Y:S01]  /*dad0*/  ISETP.LT.AND P1, PT, R8, c[0x0][0x17c], !P0 ;  /* 0x00005f0008007a0c */ /* 0x000fe20004721270 */
[----:B------:R4:W-:Y:S01]  /*dae0*/  @P4 STG.E [R20.64], R79 ;  /* 0x0000004f14004986 */ /* 0x0009e2000c101908 */
[----:B------:R-:W-:Y:S02]  /*daf0*/  LEA.HI.X.SX32 R23, R13, R70, 0x2, P6 ;  /* 0x000000460d177211 */ /* 0x000fe400030f16ff */
[----:B------:R-:W-:Y:S01]  /*db00*/  ISETP.LT.AND P4, PT, R12, c[0x0][0x17c], !P0 ;  /* 0x00005f000c007a0c */ /* 0x000fe20004781270 */
[----:B------:R-:W5:Y:S01]  /*db10*/  LDS.128 R8, [R68] ;  /* 0x0000000044087984 */ /* 0x000f620000000c00 */
[----:B------:R-:W-:Y:S02]  /*db20*/  IADD3 R12, R196, 0x63, RZ ;  /* 0x00000063c40c7810 */ /* 0x000fe40007ffe0ff */
[C---:B------:R-:W-:Y:S01]  /*db30*/  LEA R24, P6, R14.reuse, R69, 0x2 ;  /* 0x000000450e187211 */ /* 0x040fe200078c10ff */
[----:B------:R1:W-:Y:S01]  /*db40*/  @P2 STG.E [R22.64], R74 ;  /* 0x0000004a16002986 */ /* 0x0003e2000c101908 */
[----:B--2---:R-:W-:-:S02]  /*db50*/  IADD3 R17, R14, c[0x0][0x198], RZ ;  /* 0x000066000e117a10 */ /* 0x004fc40007ffe0ff */
[----:B------:R-:W-:Y:S02]  /*db60*/  ISETP.LT.AND P2, PT, R12, c[0x0][0x17c], !P0 ;  /* 0x00005f000c007a0c */ /* 0x000fe40004741270 */
[-C--:B------:R-:W-:Y:S02]  /*db70*/  LEA.HI.X.SX32 R25, R14, R70.reuse, 0x2, P6 ;  /* 0x000000460e197211 */ /* 0x080fe400030f16ff */
[----:B------:R-:W2:Y:S01]  /*db80*/  LDS.128 R12, [R3] ;  /* 0x00000000030c7984 */ /* 0x000ea20000000c00 */
[C---:B------:R-:W-:Y:S02]  /*db90*/  LEA R26, P6, R17.reuse, R69, 0x2 ;  /* 0x00000045111a7211 */ /* 0x040fe400078c10ff */
[----:B------:R-:W-:Y:S01]  /*dba0*/  IADD3 R16, R196, 0x64, RZ ;  /* 0x00000064c4107810 */ /* 0x000fe20007ffe0ff */
[----:B------:R1:W-:Y:S01]  /*dbb0*/  @P3 STG.E [R24.64], R75 ;  /* 0x0000004b18003986 */ /* 0x0003e2000c101908 */
[C---:B---3--:R-:W-:Y:S02]  /*dbc0*/  IADD3 R18, R17.reuse, c[0x0][0x198], RZ ;  /* 0x0000660011127a10 */ /* 0x048fe40007ffe0ff */
[----:B------:R-:W-:-:S02]  /*dbd0*/  LEA.HI.X.SX32 R27, R17, R70, 0x2, P6 ;  /* 0x00000046111b7211 */ /* 0x000fc400030f16ff */
[----:B------:R-:W-:Y:S02]  /*dbe0*/  ISETP.LT.AND P3, PT, R16, c[0x0][0x17c], !P0 ;  /* 0x00005f0010007a0c */ /* 0x000fe40004761270 */
[----:B------:R-:W-:Y:S02]  /*dbf0*/  IADD3 R16, R196, 0x65, RZ ;  /* 0x00000065c4107810 */ /* 0x000fe40007ffe0ff */
[C---:B----4-:R-:W-:Y:S01]  /*dc00*/  LEA R20, P6, R18.reuse, R69, 0x2 ;  /* 0x0000004512147211 */ /* 0x050fe200078c10ff */
[----:B-1----:R-:W-:Y:S01]  /*dc10*/  @P5 STG.E [R26.64], R4 ;  /* 0x000000041a005986 */ /* 0x002fe2000c101908 */
[C---:B------:R-:W-:Y:S02]  /*dc20*/  IADD3 R23, R18.reuse, c[0x0][0x198], RZ ;  /* 0x0000660012177a10 */ /* 0x040fe40007ffe0ff */
[----:B------:R-:W-:Y:S02]  /*dc30*/  LEA.HI.X.SX32 R21, R18, R70, 0x2, P6 ;  /* 0x0000004612157211 */ /* 0x000fe400030f16ff */
[----:B------:R-:W-:-:S02]  /*dc40*/  ISETP.LT.AND P5, PT, R16, c[0x0][0x17c], !P0 ;  /* 0x00005f0010007a0c */ /* 0x000fc400047a1270 */
[----:B------:R-:W1:Y:S01]  /*dc50*/  LDS.128 R16, [R2] ;  /* 0x0000000002107984 */ /* 0x000e620000000c00 */
[----:B------:R-:W-:Y:S02]  /*dc60*/  IADD3 R28, R196, 0x66, RZ ;  /* 0x00000066c41c7810 */ /* 0x000fe40007ffe0ff */
[CC--:B------:R-:W-:Y:S02]  /*dc70*/  LEA R22, P6, R23.reuse, R69.reuse, 0x2 ;  /* 0x0000004517167211 */ /* 0x0c0fe400078c10ff */
[C---:B------:R-:W-:Y:S01]  /*dc80*/  IADD3 R24, R23.reuse, c[0x0][0x198], RZ ;  /* 0x0000660017187a10 */ /* 0x040fe20007ffe0ff */
[----:B------:R3:W-:Y:S01]  /*dc90*/  @P1 STG.E [R20.64], R5 ;  /* 0x0000000514001986 */ /* 0x0007e2000c101908 */
[----:B------:R-:W-:Y:S02]  /*dca0*/  LEA.HI.X.SX32 R23, R23, R70, 0x2, P6 ;  /* 0x0000004617177211 */ /* 0x000fe400030f16ff */
[----:B------:R-:W-:Y:S02]  /*dcb0*/  ISETP.LT.AND P1, PT, R28, c[0x0][0x17c], !P0 ;  /* 0x00005f001c007a0c */ /* 0x000fe40004721270 */
[----:B------:R-:W-:-:S02]  /*dcc0*/  LEA R28, P6, R24, R69, 0x2 ;  /* 0x00000045181c7211 */ /* 0x000fc400078c10ff */
[C---:B------:R-:W-:Y:S02]  /*dcd0*/  IADD3 R31, R24.reuse, c[0x0][0x198], RZ ;  /* 0x00006600181f7a10 */ /* 0x040fe40007ffe0ff */
[----:B------:R-:W-:Y:S02]  /*dce0*/  LEA.HI.X.SX32 R29, R24, R70, 0x2, P6 ;  /* 0x00000046181d7211 */ /* 0x000fe400030f16ff */
[----:B------:R4:W1:Y:S01]  /*dcf0*/  LDS.128 R24, [R0+0x800] ;  /* 0x0008000000187984 */ /* 0x0008620000000c00 */
[C---:B---3--:R-:W-:Y:S02]  /*dd00*/  IADD3 R5, R31.reuse, c[0x0][0x198], RZ ;  /* 0x000066001f057a10 */ /* 0x048fe40007ffe0ff */
[----:B------:R-:W-:Y:S02]  /*dd10*/  IADD3 R4, R196, 0x67, RZ ;  /* 0x00000067c4047810 */ /* 0x000fe40007ffe0ff */
[----:B------:R-:W-:Y:S01]  /*dd20*/  LEA R30, P6, R31, R69, 0x2 ;  /* 0x000000451f1e7211 */ /* 0x000fe200078c10ff */
[----:B-----5:R3:W-:Y:S01]  /*dd30*/  @P4 STG.E [R22.64], R8 ;  /* 0x0000000816004986 */ /* 0x0207e2000c101908 */
[----:B------:R-:W-:-:S02]  /*dd40*/  IADD3 R33, R5, c[0x0][0x198], RZ ;  /* 0x0000660005217a10 */ /* 0x000fc40007ffe0ff */
[----:B------:R-:W-:Y:S01]  /*dd50*/  ISETP.LT.AND P4, PT, R4, c[0x0][0x17c], !P0 ;  /* 0x00005f0004007a0c */ /* 0x000fe20004781270 */
[----:B------:R-:W5:Y:S01]  /*dd60*/  LDS.128 R20, [R68+0x800] ;  /* 0x0008000044147984 */ /* 0x000f620000000c00 */
[----:B------:R-:W-:Y:S02]  /*dd70*/  IADD3 R4, R196, 0x68, RZ ;  /* 0x00000068c4047810 */ /* 0x000fe40007ffe0ff */
[----:B------:R-:W-:Y:S01]  /*dd80*/  LEA.HI.X.SX32 R31, R31, R70, 0x2, P6 ;  /* 0x000000461f1f7211 */ /* 0x000fe200030f16ff */
[----:B------:R3:W-:Y:S01]  /*dd90*/  @P2 STG.E [R28.64], R9 ;  /* 0x000000091c002986 */ /* 0x0007e2000c101908 */
[----:B----4-:R-:W-:Y:S02]  /*dda0*/  IADD3 R0, R33, c[0x0][0x198], RZ ;  /* 0x0000660021007a10 */ /* 0x010fe40007ffe0ff */
[----:B------:R-:W-:Y:S01]  /*ddb0*/  ISETP.LT.AND P2, PT, R4, c[0x0][0x17c], !P0 ;  /* 0x00005f0004007a0c */ /* 0x000fe20004741270 */
[----:B--2---:R-:W-:Y:S01]  /*ddc0*/  @P3 STG.E [R30.64], R12 ;  /* 0x0000000c1e003986 */ /* 0x004fe2000c101908 */
[----:B------:R-:W-:-:S02]  /*ddd0*/  LEA R4, P6, R5, R69, 0x2 ;  /* 0x0000004505047211 */ /* 0x000fc400078c10ff */
[-C--:B---3--:R-:W-:Y:S01]  /*dde0*/  LEA R8, P3, R0, R69.reuse, 0x2 ;  /* 0x0000004500087211 */ /* 0x088fe200078610ff */
[----:B------:R-:W2:Y:S01]  /*ddf0*/  LDS.128 R28, [R3+0x800] ;  /* 0x00080000031c7984 */ /* 0x000ea20000000c00 */
[----:B------:R-:W-:Y:S02]  /*de00*/  IADD3 R34, R196, 0x6a, RZ ;  /* 0x0000006ac4227810 */ /* 0x000fe40007ffe0ff */
[-C--:B------:R-:W-:Y:S02]  /*de10*/  LEA.HI.X.SX32 R5, R5, R70.reuse, 0x2, P6 ;  /* 0x0000004605057211 */ /* 0x080fe400030f16ff */
[----:B------:R-:W-:Y:S02]  /*de20*/  LEA R32, P6, R33, R69, 0x2 ;  /* 0x0000004521207211 */ /* 0x000fe400078c10ff */
[----:B------:R-:W-:Y:S02]  /*de30*/  LEA.HI.X.SX32 R9, R0, R70, 0x2, P3 ;  /* 0x0000004600097211 */ /* 0x000fe400018f16ff */
[----:B------:R-:W-:-:S02]  /*de40*/  IADD3 R35, R196, 0x69, RZ ;  /* 0x00000069c4237810 */ /* 0x000fc40007ffe0ff */
[----:B------:R-:W-:Y:S02]  /*de50*/  ISETP.LT.AND P3, PT, R34, c[0x0][0x17c], !P0 ;  /* 0x00005f0022007a0c */ /* 0x000fe40004761270 */
[----:B------:R-:W-:Y:S01]  /*de60*/  IADD3 R34, R0, c[0x0][0x198], RZ ;  /* 0x0000660000227a10 */ /* 0x000fe20007ffe0ff */
[----:B------:R3:W-:Y:S01]  /*de70*/  @P5 STG.E [R4.64], R13 ;  /* 0x0000000d04005986 */ /* 0x0007e2000c101908 */
[----:B------:R-:W-:Y:S02]  /*de80*/  LEA.HI.X.SX32 R33, R33, R70, 0x2, P6 ;  /* 0x0000004621217211 */ /* 0x000fe400030f16ff */
[----:B------:R-:W-:Y:S02]  /*de90*/  ISETP.LT.AND P5, PT, R35, c[0x0][0x17c], !P0 ;  /* 0x00005f0023007a0c */ /* 0x000fe400047a1270 */
[C---:B------:R-:W-:Y:S01]  /*dea0*/  IADD3 R35, R34.reuse, c[0x0][0x198], RZ ;  /* 0x0000660022237a10 */ /* 0x040fe20007ffe0ff */
[----:B-1----:R1:W-:Y:S01]  /*deb0*/  @P1 STG.E [R32.64], R16 ;  /* 0x0000001020001986 */ /* 0x0023e2000c101908 */
[----:B------:R-:W-:-:S02]  /*dec0*/  LEA R36, P1, R34, R69, 0x2 ;  /* 0x0000004522247211 */ /* 0x000fc400078210ff */
[C---:B---3--:R-:W-:Y:S02]  /*ded0*/  LEA R4, P6, R35.reuse, R69, 0x2 ;  /* 0x0000004523047211 */ /* 0x048fe400078c10ff */
[-C--:B------:R-:W-:Y:S02]  /*dee0*/  LEA.HI.X.SX32 R37, R34, R70.reuse, 0x2, P1 ;  /* 0x0000004622257211 */ /* 0x080fe400008f16ff */
[C---:B------:R-:W-:Y:S02]  /*def0*/  IADD3 R13, R35.reuse, c[0x0][0x198], RZ ;  /* 0x00006600230d7a10 */ /* 0x040fe40007ffe0ff */
[----:B------:R-:W-:Y:S02]  /*df00*/  LEA.HI.X.SX32 R5, R35, R70, 0x2, P6 ;  /* 0x0000004623057211 */ /* 0x000fe400030f16ff */
[----:B------:R-:W3:Y:S01]  /*df10*/  LDS.128 R32, [R2+0x800] ;  /* 0x0008000002207984 */ /* 0x000ee20000000c00 */
[----:B------:R-:W-:Y:S02]  /*df20*/  IADD3 R12, R196, 0x6b, RZ ;  /* 0x0000006bc40c7810 */ /* 0x000fe40007ffe0ff */
[----:B-1----:R-:W-:Y:S01]  /*df30*/  IADD3 R16, R13, c[0x0][0x198], RZ ;  /* 0x000066000d107a10 */ /* 0x002fe20007ffe0ff */
[----:B------:R1:W-:Y:S01]  /*df40*/  @P4 STG.E [R8.64], R17 ;  /* 0x0000001108004986 */ /* 0x0003e2000c101908 */
[----:B------:R-:W-:-:S03]  /*df50*/  ISETP.LT.AND P4, PT, R12, c[0x0][0x17c], !P0 ;  /* 0x00005f000c007a0c */ /* 0x000fc60004781270 */
[----:B------:R-:W-:Y:S01]  /*df60*/  @P2 STG.E [R36.64], R24 ;  /* 0x0000001824002986 */ /* 0x000fe2000c101908 */
[-C--:B------:R-:W-:Y:S02]  /*df70*/  LEA R12, P6, R16, R69.reuse, 0x2 ;  /* 0x00000045100c7211 */ /* 0x080fe400078c10ff */
[----:B------:R-:W-:Y:S02]  /*df80*/  IADD3 R0, R196, 0x6c, RZ ;  /* 0x0000006cc4007810 */ /* 0x000fe40007ffe0ff */
[----:B-1----:R-:W-:-:S04]  /*df90*/  LEA R8, P2, R13, R69, 0x2 ;  /* 0x000000450d087211 */ /* 0x002fc800078410ff */
[-C--:B------:R-:W-:Y:S02]  /*dfa0*/  LEA.HI.X.SX32 R9, R13, R70.reuse, 0x2, P2 ;  /* 0x000000460d097211 */ /* 0x080fe400010f16ff */
[C---:B------:R-:W-:Y:S02]  /*dfb0*/  LEA.HI.X.SX32 R13, R16.reuse, R70, 0x2, P6 ;  /* 0x00000046100d7211 */ /* 0x040fe400030f16ff */
[----:B------:R-:W-:Y:S01]  /*dfc0*/  IADD3 R16, R16, c[0x0][0x198], RZ ;  /* 0x0000660010107a10 */ /* 0x000fe20007ffe0ff */
[----:B------:R1:W-:Y:S01]  /*dfd0*/  @P5 STG.E [R4.64], R25 ;  /* 0x0000001904005986 */ /* 0x0003e2000c101908 */
[----:B------:R-:W-:Y:S02]  /*dfe0*/  ISETP.LT.AND P1, PT, R0, c[0x0][0x17c], !P0 ;  /* 0x00005f0000007a0c */ /* 0x000fe40004721270 */
[----:B------:R-:W-:Y:S01]  /*dff0*/  IADD3 R3, R196, 0x6d, RZ ;  /* 0x0000006dc4037810 */ /* 0x000fe20007ffe0ff */
[----:B-----5:R4:W-:Y:S01]  /*e000*/  @P3 STG.E [R8.64], R20 ;  /* 0x0000001408003986 */ /* 0x0209e2000c101908 */
[----:B------:R-:W-:-:S02]  /*e010*/  IADD3 R17, R16, c[0x0][0x198], RZ ;  /* 0x0000660010117a10 */ /* 0x000fc40007ffe0ff */
[-C--:B------:R-:W-:Y:S02]  /*e020*/  LEA R2, P3, R16, R69.reuse, 0x2 ;  /* 0x0000004510027211 */ /* 0x080fe400078610ff */
[----:B------:R-:W-:Y:S02]  /*e030*/  ISETP.LT.AND P5, PT, R3, c[0x0][0x17c], !P0 ;  /* 0x00005f0003007a0c */ /* 0x000fe400047a1270 */
[C---:B------:R-:W-:Y:S02]  /*e040*/  IADD3 R0, R196.reuse, 0x6e, RZ ;  /* 0x0000006ec4007810 */ /* 0x040fe40007ffe0ff */
[----:B-1----:R-:W-:Y:S02]  /*e050*/  IADD3 R5, R196, 0x6f, RZ ;  /* 0x0000006fc4057810 */ /* 0x002fe40007ffe0ff */
[C---:B------:R-:W-:Y:S02]  /*e060*/  LEA R4, P6, R17.reuse, R69, 0x2 ;  /* 0x0000004511047211 */ /* 0x040fe400078c10ff */
[----:B------:R-:W-:Y:S01]  /*e070*/  LEA.HI.X.SX32 R3, R16, R70, 0x2, P3 ;  /* 0x0000004610037211 */ /* 0x000fe200018f16ff */
[----:B------:R1:W-:Y:S01]  /*e080*/  @P4 STG.E [R12.64], R21 ;  /* 0x000000150c004986 */ /* 0x0003e2000c101908 */
[----:B------:R-:W-:-:S02]  /*e090*/  IADD3 R16, R17, c[0x0][0x198], RZ ;  /* 0x0000660011107a10 */ /* 0x000fc40007ffe0ff */
[----:B------:R-:W-:Y:S02]  /*e0a0*/  ISETP.LT.AND P4, PT, R5, c[0x0][0x17c], !P0 ;  /* 0x00005f0005007a0c */ /* 0x000fe40004781270 */
[----:B------:R-:W-:Y:S02]  /*e0b0*/  ISETP.LT.AND P2, PT, R0, c[0x0][0x17c], !P0 ;  /* 0x00005f0000007a0c */ /* 0x000fe40004741270 */
[----:B------:R-:W-:Y:S02]  /*e0c0*/  LEA.HI.X.SX32 R5, R17, R70, 0x2, P6 ;  /* 0x0000004611057211 */ /* 0x000fe400030f16ff */
[C---:B------:R-:W-:Y:S01]  /*e0d0*/  IADD3 R17, R16.reuse, c[0x0][0x198], RZ ;  /* 0x0000660010117a10 */ /* 0x040fe20007ffe0ff */
[----:B--2---:R2:W-:Y:S01]  /*e0e0*/  @P1 STG.E [R2.64], R28 ;  /* 0x0000001c02001986 */ /* 0x0045e2000c101908 */
[----:B----4-:R-:W-:Y:S02]  /*e0f0*/  LEA R8, P1, R16, R69, 0x2 ;  /* 0x0000004510087211 */ /* 0x010fe400078210ff */
[----:B-1----:R-:W-:-:S02]  /*e100*/  IADD3 R13, R196, 0x71, RZ ;  /* 0x00000071c40d7810 */ /* 0x002fc40007ffe0ff */
[----:B------:R-:W-:Y:S01]  /*e110*/  LEA R12, P6, R17, R69, 0x2 ;  /* 0x00000045110c7211 */ /* 0x000fe200078c10ff */
[----:B------:R1:W-:Y:S01]  /*e120*/  @P5 STG.E [R4.64], R29 ;  /* 0x0000001d04005986 */ /* 0x0003e2000c101908 */
[-C--:B------:R-:W-:Y:S02]  /*e130*/  LEA.HI.X.SX32 R9, R16, R70.reuse, 0x2, P1 ;  /* 0x0000004610097211 */ /* 0x080fe400008f16ff */
[----:B------:R-:W-:Y:S02]  /*e140*/  ISETP.LT.AND P5, PT, R13, c[0x0][0x17c], !P0 ;  /* 0x00005f000d007a0c */ /* 0x000fe400047a1270 */
[C---:B------:R-:W-:Y:S02]  /*e150*/  LEA.HI.X.SX32 R13, R17.reuse, R70, 0x2, P6 ;  /* 0x00000046110d7211 */ /* 0x040fe400030f16ff */
[----:B------:R-:W-:Y:S02]  /*e160*/  IADD3 R0, R196, 0x70, RZ ;  /* 0x00000070c4007810 */ /* 0x000fe40007ffe0ff */
[----:B------:R-:W-:Y:S01]  /*e170*/  IADD3 R17, R17, c[0x0][0x198], RZ ;  /* 0x0000660011117a10 */ /* 0x000fe20007ffe0ff */
[----:B---3--:R-:W-:Y:S01]  /*e180*/  @P2 STG.E [R8.64], R32 ;  /* 0x0000002008002986 */ /* 0x008fe2000c101908 */
[----:B------:R-:W-:-:S02]  /*e190*/  ISETP.LT.AND P3, PT, R0, c[0x0][0x17c], !P0 ;  /* 0x00005f0000007a0c */ /* 0x000fc40004761270 */
[C---:B------:R-:W-:Y:S02]  /*e1a0*/  IADD3 R16, R17.reuse, c[0x0][0x198], RZ ;  /* 0x0000660011107a10 */ /* 0x040fe40007ffe0ff */
[CC--:B--2---:R-:W-:Y:S02]  /*e1b0*/  LEA R2, P2, R17.reuse, R69.reuse, 0x2 ;  /* 0x0000004511027211 */ /* 0x0c4fe400078410ff */
[----:B-1----:R-:W-:Y:S02]  /*e1c0*/  IADD3 R5, R196, 0x73, RZ ;  /* 0x00000073c4057810 */ /* 0x002fe40007ffe0ff */
[C---:B------:R-:W-:Y:S02]  /*e1d0*/  LEA R4, P6, R16.reuse, R69, 0x2 ;  /* 0x0000004510047211 */ /* 0x040fe400078c10ff */
[----:B------:R-:W-:Y:S01]  /*e1e0*/  LEA.HI.X.SX32 R3, R17, R70, 0x2, P2 ;  /* 0x0000004611037211 */ /* 0x000fe200010f16ff */
[----:B------:R1:W-:Y:S01]  /*e1f0*/  @P4 STG.E [R12.64], R33 ;  /* 0x000000210c004986 */ /* 0x0003e2000c101908 */
[----:B------:R-:W-:-:S02]  /*e200*/  IADD3 R17, R16, c[0x0][0x198], RZ ;  /* 0x0000660010117a10 */ /* 0x000fc40007ffe0ff */
[----:B------:R-:W-:Y:S02]  /*e210*/  IADD3 R0, R196, 0x72, RZ ;  /* 0x00000072c4007810 */ /* 0x000fe40007ffe0ff */
[----:B------:R-:W-:Y:S02]  /*e220*/  ISETP.LT.AND P4, PT, R5, c[0x0][0x17c], !P0 ;  /* 0x00005f0005007a0c */ /* 0x000fe40004781270 */
[----:B------:R-:W-:Y:S02]  /*e230*/  LEA.HI.X.SX32 R5, R16, R70, 0x2, P6 ;  /* 0x0000004610057211 */ /* 0x000fe400030f16ff */
[----:B------:R-:W-:Y:S02]  /*e240*/  IADD3 R16, R17, c[0x0][0x198], RZ ;  /* 0x0000660011107a10 */ /* 0x000fe40007ffe0ff */
[----:B------:R-:W-:Y:S01]  /*e250*/  ISETP.LT.AND P1, PT, R0, c[0x0][0x17c], !P0 ;  /* 0x00005f0000007a0c */ /* 0x000fe20004721270 */
[----:B------:R2:W-:Y:S01]  /*e260*/  @P3 STG.E [R2.64], R6 ;  /* 0x0000000602003986 */ /* 0x0005e2000c101908 */
[----:B-1----:R-:W-:-:S02]  /*e270*/  IADD3 R13, R196, 0x75, RZ ;  /* 0x00000075c40d7810 */ /* 0x002fc40007ffe0ff */
[-C--:B------:R-:W-:Y:S01]  /*e280*/  LEA R12, P6, R16, R69.reuse, 0x2 ;  /* 0x00000045100c7211 */ /* 0x080fe200078c10ff */
[----:B------:R1:W-:Y:S01]  /*e290*/  @P5 STG.E [R4.64], R7 ;  /* 0x0000000704005986 */ /* 0x0003e2000c101908 */
[----:B------:R-:W-:Y:S02]  /*e2a0*/  LEA R8, P3, R17, R69, 0x2 ;  /* 0x0000004511087211 */ /* 0x000fe400078610ff */
[----:B------:R-:W-:Y:S02]  /*e2b0*/  IADD3 R0, R196, 0x74, RZ ;  /* 0x00000074c4007810 */ /* 0x000fe40007ffe0ff */
[----:B------:R-:W-:Y:S02]  /*e2c0*/  ISETP.LT.AND P5, PT, R13, c[0x0][0x17c], !P0 ;  /* 0x00005f000d007a0c */ /* 0x000fe400047a1270 */
[-C--:B------:R-:W-:Y:S02]  /*e2d0*/  LEA.HI.X.SX32 R13, R16, R70.reuse, 0x2, P6 ;  /* 0x00000046100d7211 */ /* 0x080fe400030f16ff */
[----:B------:R-:W-:-:S02]  /*e2e0*/  LEA.HI.X.SX32 R9, R17, R70, 0x2, P3 ;  /* 0x0000004611097211 */ /* 0x000fc400018f16ff */
[----:B------:R-:W-:Y:S02]  /*e2f0*/  IADD3 R16, R16, c[0x0][0x198], RZ ;  /* 0x0000660010107a10 */ /* 0x000fe40007ffe0ff */
[----:B------:R-:W-:Y:S01]  /*e300*/  ISETP.LT.AND P2, PT, R0, c[0x0][0x17c], !P0 ;  /* 0x00005f0000007a0c */ /* 0x000fe20004741270 */
[----:B------:R3:W-:Y:S01]  /*e310*/  @P1 STG.E [R8.64], R10 ;  /* 0x0000000a08001986 */ /* 0x0007e2000c101908 */
[C---:B--2---:R-:W-:Y:S02]  /*e320*/  IADD3 R6, R16.reuse, c[0x0][0x198], RZ ;  /* 0x0000660010067a10 */ /* 0x044fe40007ffe0ff */
[-C--:B------:R-:W-:Y:S02]  /*e330*/  LEA R2, P1, R16, R69.reuse, 0x2 ;  /* 0x0000004510027211 */ /* 0x080fe400078210ff */
[----:B-1----:R-:W-:Y:S02]  /*e340*/  IADD3 R5, R196, 0x77, RZ ;  /* 0x00000077c4057810 */ /* 0x002fe40007ffe0ff */
[----:B------:R-:W-:Y:S01]  /*e350*/  LEA R4, P6, R6, R69, 0x2 ;  /* 0x0000004506047211 */ /* 0x000fe200078c10ff */
[----:B------:R-:W-:Y:S01]  /*e360*/  @P4 STG.E [R12.64], R11 ;  /* 0x0000000b0c004986 */ /* 0x000fe2000c101908 */
[----:B------:R-:W-:-:S02]  /*e370*/  IADD3 R0, R196, 0x76, RZ ;  /* 0x00000076c4007810 */ /* 0x000fc40007ffe0ff */
[-C--:B------:R-:W-:Y:S02]  /*e380*/  LEA.HI.X.SX32 R3, R16, R70.reuse, 0x2, P1 ;  /* 0x0000004610037211 */ /* 0x080fe400008f16ff */
[C---:B------:R-:W-:Y:S02]  /*e390*/  IADD3 R7, R6.reuse, c[0x0][0x198], RZ ;  /* 0x0000660006077a10 */ /* 0x040fe40007ffe0ff */
[----:B------:R-:W-:Y:S02]  /*e3a0*/  ISETP.LT.AND P4, PT, R5, c[0x0][0x17c], !P0 ;  /* 0x00005f0005007a0c */ /* 0x000fe40004781270 */
[----:B------:R-:W-:Y:S02]  /*e3b0*/  LEA.HI.X.SX32 R5, R6, R70, 0x2, P6 ;  /* 0x0000004606057211 */ /* 0x000fe400030f16ff */
[----:B------:R-:W-:Y:S01]  /*e3c0*/  ISETP.LT.AND P3, PT, R0, c[0x0][0x17c], !P0 ;  /* 0x00005f0000007a0c */ /* 0x000fe20004761270 */
[----:B------:R1:W-:Y:S01]  /*e3d0*/  @P2 STG.E [R2.64], R14 ;  /* 0x0000000e02002986 */ /* 0x0003e2000c101908 */
[----:B---3--:R-:W-:-:S02]  /*e3e0*/  IADD3 R10, R7, c[0x0][0x198], RZ ;  /* 0x00006600070a7a10 */ /* 0x008fc40007ffe0ff */
[CC--:B------:R-:W-:Y:S01]  /*e3f0*/  LEA R6, P2, R7.reuse, R69.reuse, 0x2 ;  /* 0x0000004507067211 */ /* 0x0c0fe200078410ff */
[----:B------:R2:W-:Y:S01]  /*e400*/  @P5 STG.E [R4.64], R15 ;  /* 0x0000000f04005986 */ /* 0x0005e2000c101908 */
[----:B------:R-:W-:Y:S02]  /*e410*/  IADD3 R9, R196, 0x79, RZ ;  /* 0x00000079c4097810 */ /* 0x000fe40007ffe0ff */
[----:B------:R-:W-:Y:S02]  /*e420*/  LEA R8, P5, R10, R69, 0x2 ;  /* 0x000000450a087211 */ /* 0x000fe400078a10ff */
[----:B------:R-:W-:Y:S02]  /*e430*/  LEA.HI.X.SX32 R7, R7, R70, 0x2, P2 ;  /* 0x0000004607077211 */ /* 0x000fe400010f16ff */
[----:B------:R-:W-:Y:S02]  /*e440*/  IADD3 R0, R196, 0x78, RZ ;  /* 0x00000078c4007810 */ /* 0x000fe40007ffe0ff */
[----:B------:R-:W-:-:S02]  /*e450*/  ISETP.LT.AND P2, PT, R9, c[0x0][0x17c], !P0 ;  /* 0x00005f0009007a0c */ /* 0x000fc40004741270 */
[C---:B------:R-:W-:Y:S02]  /*e460*/  LEA.HI.X.SX32 R9, R10.reuse, R70, 0x2, P5 ;  /* 0x000000460a097211 */ /* 0x040fe400028f16ff */
[----:B------:R-:W-:Y:S01]  /*e470*/  IADD3 R10, R10, c[0x0][0x198], RZ ;  /* 0x000066000a0a7a10 */ /* 0x000fe20007ffe0ff */
[----:B------:R-:W-:Y:S01]  /*e480*/  @P3 STG.E [R6.64], R18 ;  /* 0x0000001206003986 */ /* 0x000fe2000c101908 */
[----:B------:R-:W-:Y:S02]  /*e490*/  ISETP.LT.AND P1, PT, R0, c[0x0][0x17c], !P0 ;  /* 0x00005f0000007a0c */ /* 0x000fe40004721270 */
[C---:B-1----:R-:W-:Y:S02]  /*e4a0*/  LEA R2, P3, R10.reuse, R69, 0x2 ;  /* 0x000000450a027211 */ /* 0x042fe400078610ff */
[----:B------:R-:W-:Y:S02]  /*e4b0*/  IADD3 R11, R10, c[0x0][0x198], RZ ;  /* 0x000066000a0b7a10 */ /* 0x000fe40007ffe0ff */
[----:B------:R-:W-:-:S02]  /*e4c0*/  IADD3 R0, R196, 0x7a, RZ ;  /* 0x0000007ac4007810 */ /* 0x000fc40007ffe0ff */
[----:B------:R-:W-:Y:S02]  /*e4d0*/  LEA.HI.X.SX32 R3, R10, R70, 0x2, P3 ;  /* 0x000000460a037211 */ /* 0x000fe400018f16ff */
[----:B--2---:R-:W-:Y:S02]  /*e4e0*/  IADD3 R5, R196, 0x7b, RZ ;  /* 0x0000007bc4057810 */ /* 0x004fe40007ffe0ff */
[C---:B------:R-:W-:Y:S02]  /*e4f0*/  IADD3 R10, R11.reuse, c[0x0][0x198], RZ ;  /* 0x000066000b0a7a10 */ /* 0x040fe40007ffe0ff */
[----:B------:R-:W-:Y:S02]  /*e500*/  ISETP.LT.AND P5, PT, R0, c[0x0][0x17c], !P0 ;  /* 0x00005f0000007a0c */ /* 0x000fe400047a1270 */
[----:B------:R-:W-:Y:S01]  /*e510*/  LEA R4, P6, R11, R69, 0x2 ;  /* 0x000000450b047211 */ /* 0x000fe200078c10ff */
[----:B------:R1:W-:Y:S01]  /*e520*/  @P4 STG.E [R8.64], R19 ;  /* 0x0000001308004986 */ /* 0x0003e2000c101908 */
[----:B------:R-:W-:-:S02]  /*e530*/  IADD3 R0, R196, 0x7c, RZ ;  /* 0x0000007cc4007810 */ /* 0x000fc40007ffe0ff */
[----:B------:R-:W-:Y:S01]  /*e540*/  ISETP.LT.AND P4, PT, R5, c[0x0][0x17c], !P0 ;  /* 0x00005f0005007a0c */ /* 0x000fe20004781270 */
[----:B------:R2:W-:Y:S01]  /*e550*/  @P1 STG.E [R2.64], R26 ;  /* 0x0000001a02001986 */ /* 0x0005e2000c101908 */
[----:B------:R-:W-:Y:S02]  /*e560*/  LEA.HI.X.SX32 R5, R11, R70, 0x2, P6 ;  /* 0x000000460b057211 */ /* 0x000fe400030f16ff */
[----:B------:R-:W-:Y:S02]  /*e570*/  ISETP.LT.AND P3, PT, R0, c[0x0][0x17c], !P0 ;  /* 0x00005f0000007a0c */ /* 0x000fe40004761270 */
[----:B------:R-:W-:Y:S02]  /*e580*/  IADD3 R0, R196, 0x7d, RZ ;  /* 0x0000007dc4007810 */ /* 0x000fe40007ffe0ff */
[C---:B-1----:R-:W-:Y:S02]  /*e590*/  IADD3 R9, R10.reuse, c[0x0][0x198], RZ ;  /* 0x000066000a097a10 */ /* 0x042fe40007ffe0ff */
[----:B------:R-:W-:-:S02]  /*e5a0*/  LEA R6, P1, R10, R69, 0x2 ;  /* 0x000000450a067211 */ /* 0x000fc400078210ff */
[C---:B------:R-:W-:Y:S01]  /*e5b0*/  IADD3 R11, R9.reuse, c[0x0][0x198], RZ ;  /* 0x00006600090b7a10 */ /* 0x040fe20007ffe0ff */
[----:B------:R1:W-:Y:S01]  /*e5c0*/  @P2 STG.E [R4.64], R27 ;  /* 0x0000001b04002986 */ /* 0x0003e2000c101908 */
[-C--:B------:R-:W-:Y:S02]  /*e5d0*/  LEA R8, P6, R9, R69.reuse, 0x2 ;  /* 0x0000004509087211 */ /* 0x080fe400078c10ff */
[----:B------:R-:W-:Y:S02]  /*e5e0*/  ISETP.LT.AND P2, PT, R0, c[0x0][0x17c], !P0 ;  /* 0x00005f0000007a0c */ /* 0x000fe40004741270 */
[----:B------:R-:W-:Y:S02]  /*e5f0*/  LEA.HI.X.SX32 R7, R10, R70, 0x2, P1 ;  /* 0x000000460a077211 */ /* 0x000fe400008f16ff */
[C---:B------:R-:W-:Y:S02]  /*e600*/  IADD3 R0, R11.reuse, c[0x0][0x198], RZ ;  /* 0x000066000b007a10 */ /* 0x040fe40007ffe0ff */
[----:B--2---:R-:W-:-:S02]  /*e610*/  LEA R2, P1, R11, R69, 0x2 ;  /* 0x000000450b027211 */ /* 0x004fc400078210ff */
[C---:B------:R-:W-:Y:S02]  /*e620*/  IADD3 R12, R196.reuse, 0x7e, RZ ;  /* 0x0000007ec40c7810 */ /* 0x040fe40007ffe0ff */
[----:B------:R-:W-:Y:S02]  /*e630*/  IADD3 R196, R196, 0x7f, RZ ;  /* 0x0000007fc4c47810 */ /* 0x000fe40007ffe0ff */
[-C--:B------:R-:W-:Y:S02]  /*e640*/  LEA.HI.X.SX32 R9, R9, R70.reuse, 0x2, P6 ;  /* 0x0000004609097211 */ /* 0x080fe400030f16ff */
[C---:B------:R-:W-:Y:S02]  /*e650*/  LEA R10, P6, R0.reuse, R69, 0x2 ;  /* 0x00000045000a7211 */ /* 0x040fe400078c10ff */
[----:B------:R-:W-:Y:S02]  /*e660*/  LEA.HI.X.SX32 R3, R11, R70, 0x2, P1 ;  /* 0x000000460b037211 */ /* 0x000fe400008f16ff */
[----:B-1----:R-:W-:-:S02]  /*e670*/  IADD3 R5, R0, c[0x0][0x198], RZ ;  /* 0x0000660000057a10 */ /* 0x002fc40007ffe0ff */
[----:B------:R-:W-:Y:S02]  /*e680*/  ISETP.LT.AND P1, PT, R12, c[0x0][0x17c], !P0 ;  /* 0x00005f000c007a0c */ /* 0x000fe40004721270 */
[----:B------:R-:W-:Y:S02]  /*e690*/  ISETP.LT.AND P0, PT, R196, c[0x0][0x17c], !P0 ;  /* 0x00005f00c4007a0c */ /* 0x000fe40004701270 */
[-C--:B------:R-:W-:Y:S02]  /*e6a0*/  LEA.HI.X.SX32 R11, R0, R70.reuse, 0x2, P6 ;  /* 0x00000046000b7211 */ /* 0x080fe400030f16ff */
[C---:B------:R-:W-:Y:S02]  /*e6b0*/  LEA R4, P6, R5.reuse, R69, 0x2 ;  /* 0x0000004505047211 */ /* 0x040fe400078c10ff */
[C---:B------:R-:W-:Y:S01]  /*e6c0*/  IADD3 R0, R5.reuse, c[0x0][0x198], RZ ;  /* 0x0000660005007a10 */ /* 0x040fe20007ffe0ff */
[----:B------:R1:W-:Y:S01]  /*e6d0*/  @P5 STG.E [R6.64], R22 ;  /* 0x0000001606005986 */ /* 0x0003e2000c101908 */
[----:B------:R-:W-:-:S03]  /*e6e0*/  LEA.HI.X.SX32 R5, R5, R70, 0x2, P6 ;  /* 0x0000004605057211 */ /* 0x000fc600030f16ff */
[----:B------:R1:W-:Y:S01]  /*e6f0*/  @P4 STG.E [R8.64], R23 ;  /* 0x0000001708004986 */ /* 0x0003e2000c101908 */
[----:B------:R-:W-:-:S03]  /*e700*/  LEA R12, P6, R0, R69, 0x2 ;  /* 0x00000045000c7211 */ /* 0x000fc600078c10ff */
[----:B------:R1:W-:Y:S04]  /*e710*/  @P3 STG.E [R2.64], R30 ;  /* 0x0000001e02003986 */ /* 0x0003e8000c101908 */
[----:B------:R1:W-:Y:S01]  /*e720*/  @P2 STG.E [R10.64], R31 ;  /* 0x0000001f0a002986 */ /* 0x0003e2000c101908 */
[----:B------:R-:W-:-:S03]  /*e730*/  LEA.HI.X.SX32 R13, R0, R70, 0x2, P6 ;  /* 0x00000046000d7211 */ /* 0x000fc600030f16ff */
[----:B------:R1:W-:Y:S01]  /*e740*/  @P1 STG.E [R4.64], R34 ;  /* 0x0000002204001986 */ /* 0x0003e2000c101908 */
[----:B------:R-:W-:Y:S05]  /*e750*/  @!P0 EXIT ;  /* 0x000000000000894d */ /* 0x000fea0003800000 */
[----:B------:R-:W-:Y:S01]  /*e760*/  STG.E [R12.64], R35 ;  /* 0x000000230c007986 */ /* 0x000fe2000c101908 */
[----:B------:R-:W-:Y:S05]  /*e770*/  EXIT ;  /* 0x000000000000794d */ /* 0x000fea0003800000 */
.L_x_3:
[----:B------:R-:W-:-:S00]  /*e780*/  BRA `(.L_x_3) ;  /* 0xfffffff000007947 */ /* 0x000fc0000383ffff */
[----:B------:R-:W-:-:S00]  /*e790*/  NOP ;  /* 0x0000000000007918 */ /* 0x000fc00000000000 */
        /* <DEDUP_REMOVED lines=14> */
.L_x_4:


//--------------------- .nv.shared.matmul_kernel  --------------------------
	.section	.nv.shared.matmul_kernel,"aw",@nobits
	.sectionflags	@""
	.align	16
